//
// Generated by NVIDIA NVVM Compiler
//
// Compiler Build ID: CL-36424714
// Cuda compilation tools, release 13.0, V13.0.88
// Based on NVVM 20.0.0
//

.version 9.0
.target sm_100
.address_size 64

	// .globl	_Z13evolve_kernelPiS_i

.visible .entry _Z13evolve_kernelPiS_i(
	.param .u64 .ptr .align 1 _Z13evolve_kernelPiS_i_param_0,
	.param .u64 .ptr .align 1 _Z13evolve_kernelPiS_i_param_1,
	.param .u32 _Z13evolve_kernelPiS_i_param_2
)
{
	.reg .pred 	%p<120>;
	.reg .b32 	%r<186>;
	.reg .b64 	%rd<62>;

	ld.param.u64 	%rd5, [_Z13evolve_kernelPiS_i_param_0];
	ld.param.u64 	%rd4, [_Z13evolve_kernelPiS_i_param_1];
	ld.param.u32 	%r110, [_Z13evolve_kernelPiS_i_param_2];
	cvta.to.global.u64 	%rd1, %rd5;
	mul.lo.s32 	%r111, %r110, %r110;
	mul.lo.s32 	%r1, %r111, %r110;
	mov.u32 	%r112, %ctaid.x;
	mov.u32 	%r2, %ntid.x;
	mov.u32 	%r113, %tid.x;
	mad.lo.s32 	%r157, %r112, %r2, %r113;
	setp.ge.s32 	%p16, %r157, %r1;
	@%p16 bra 	$L__BB0_97;
	cvta.to.global.u64 	%rd6, %rd4;
	mul.wide.s32 	%rd7, %r157, 4;
	add.s64 	%rd2, %rd1, %rd7;
	add.s64 	%rd3, %rd6, %rd7;
	mov.u32 	%r114, %nctaid.x;
	mul.lo.s32 	%r4, %r2, %r114;
$L__BB0_2:
	setp.lt.s32 	%p17, %r110, 0;
	div.s32 	%r116, %r157, %r110;
	mul.lo.s32 	%r117, %r116, %r110;
	sub.s32 	%r6, %r157, %r117;
	div.s32 	%r8, %r116, %r110;
	mul.lo.s32 	%r118, %r8, %r110;
	sub.s32 	%r7, %r116, %r118;
	add.s32 	%r119, %r8, -1;
	mul.lo.s32 	%r11, %r119, %r110;
	add.s32 	%r120, %r7, %r11;
	add.s32 	%r9, %r6, -1;
	add.s32 	%r10, %r6, 1;
	setp.lt.s32 	%p18, %r8, 1;
	setp.gt.s32 	%p19, %r8, %r110;
	or.pred  	%p1, %p18, %p19;
	setp.lt.s32 	%p20, %r7, 1;
	or.pred  	%p2, %p20, %p17;
	add.s32 	%r12, %r120, -1;
	mul.lo.s32 	%r13, %r12, %r110;
	or.pred  	%p3, %p1, %p2;
	setp.lt.s32 	%p21, %r6, 1;
	or.pred  	%p22, %p21, %p3;
	mov.b32 	%r160, 0;
	@%p22 bra 	$L__BB0_5;
	add.s32 	%r14, %r13, %r9;
	setp.eq.s32 	%p23, %r14, %r157;
	@%p23 bra 	$L__BB0_5;
	mul.wide.s32 	%rd8, %r14, 4;
	add.s64 	%rd9, %rd1, %rd8;
	ld.global.u32 	%r160, [%rd9];
$L__BB0_5:
	setp.lt.s32 	%p24, %r6, 0;
	or.pred  	%p25, %p24, %p3;
	@%p25 bra 	$L__BB0_8;
	add.s32 	%r17, %r13, %r6;
	setp.eq.s32 	%p26, %r17, %r157;
	@%p26 bra 	$L__BB0_8;
	mul.wide.s32 	%rd10, %r17, 4;
	add.s64 	%rd11, %rd1, %rd10;
	ld.global.u32 	%r122, [%rd11];
	add.s32 	%r160, %r122, %r160;
$L__BB0_8:
	@%p3 bra 	$L__BB0_12;
	setp.lt.s32 	%p27, %r6, -1;
	setp.ge.s32 	%p28, %r10, %r110;
	or.pred  	%p29, %p27, %p28;
	@%p29 bra 	$L__BB0_12;
	add.s32 	%r20, %r13, %r10;
	setp.eq.s32 	%p30, %r20, %r157;
	@%p30 bra 	$L__BB0_12;
	mul.wide.s32 	%rd12, %r20, 4;
	add.s64 	%rd13, %rd1, %rd12;
	ld.global.u32 	%r123, [%rd13];
	add.s32 	%r160, %r123, %r160;
$L__BB0_12:
	setp.lt.s32 	%p31, %r6, 1;
	setp.lt.s32 	%p32, %r110, 0;
	or.b32  	%r23, %r7, %r110;
	setp.lt.s32 	%p33, %r23, 0;
	add.s32 	%r124, %r11, %r7;
	mul.lo.s32 	%r24, %r124, %r110;
	or.pred  	%p4, %p1, %p33;
	or.pred  	%p5, %p31, %p32;
	or.pred  	%p34, %p5, %p4;
	@%p34 bra 	$L__BB0_15;
	add.s32 	%r25, %r24, %r9;
	setp.eq.s32 	%p35, %r25, %r157;
	@%p35 bra 	$L__BB0_15;
	mul.wide.s32 	%rd14, %r25, 4;
	add.s64 	%rd15, %rd1, %rd14;
	ld.global.u32 	%r125, [%rd15];
	add.s32 	%r160, %r125, %r160;
$L__BB0_15:
	or.b32  	%r28, %r6, %r110;
	setp.lt.s32 	%p36, %r28, 0;
	or.pred  	%p37, %p36, %p4;
	@%p37 bra 	$L__BB0_18;
	add.s32 	%r29, %r24, %r6;
	setp.eq.s32 	%p38, %r29, %r157;
	@%p38 bra 	$L__BB0_18;
	mul.wide.s32 	%rd16, %r29, 4;
	add.s64 	%rd17, %rd1, %rd16;
	ld.global.u32 	%r126, [%rd17];
	add.s32 	%r160, %r126, %r160;
$L__BB0_18:
	@%p4 bra 	$L__BB0_22;
	setp.lt.s32 	%p39, %r6, -1;
	setp.ge.s32 	%p40, %r10, %r110;
	or.pred  	%p41, %p39, %p40;
	@%p41 bra 	$L__BB0_22;
	add.s32 	%r32, %r24, %r10;
	setp.eq.s32 	%p42, %r32, %r157;
	@%p42 bra 	$L__BB0_22;
	mul.wide.s32 	%rd18, %r32, 4;
	add.s64 	%rd19, %rd1, %rd18;
	ld.global.u32 	%r127, [%rd19];
	add.s32 	%r160, %r127, %r160;
$L__BB0_22:
	setp.lt.s32 	%p43, %r7, -1;
	add.s32 	%r128, %r7, 1;
	setp.ge.s32 	%p44, %r128, %r110;
	or.pred  	%p6, %p43, %p44;
	add.s32 	%r129, %r12, 2;
	mul.lo.s32 	%r35, %r129, %r110;
	or.pred  	%p7, %p1, %p6;
	or.pred  	%p45, %p5, %p7;
	@%p45 bra 	$L__BB0_25;
	add.s32 	%r36, %r35, %r9;
	setp.eq.s32 	%p46, %r36, %r157;
	@%p46 bra 	$L__BB0_25;
	mul.wide.s32 	%rd20, %r36, 4;
	add.s64 	%rd21, %rd1, %rd20;
	ld.global.u32 	%r130, [%rd21];
	add.s32 	%r160, %r130, %r160;
$L__BB0_25:
	setp.lt.s32 	%p47, %r28, 0;
	or.pred  	%p48, %p47, %p7;
	@%p48 bra 	$L__BB0_28;
	add.s32 	%r39, %r35, %r6;
	setp.eq.s32 	%p49, %r39, %r157;
	@%p49 bra 	$L__BB0_28;
	mul.wide.s32 	%rd22, %r39, 4;
	add.s64 	%rd23, %rd1, %rd22;
	ld.global.u32 	%r131, [%rd23];
	add.s32 	%r160, %r131, %r160;
$L__BB0_28:
	@%p7 bra 	$L__BB0_32;
	setp.lt.s32 	%p50, %r6, -1;
	setp.ge.s32 	%p51, %r10, %r110;
	or.pred  	%p52, %p50, %p51;
	@%p52 bra 	$L__BB0_32;
	add.s32 	%r42, %r35, %r10;
	setp.eq.s32 	%p53, %r42, %r157;
	@%p53 bra 	$L__BB0_32;
	mul.wide.s32 	%rd24, %r42, 4;
	add.s64 	%rd25, %rd1, %rd24;
	ld.global.u32 	%r132, [%rd25];
	add.s32 	%r160, %r132, %r160;
$L__BB0_32:
	setp.lt.s32 	%p54, %r6, 1;
	setp.lt.s32 	%p55, %r8, 0;
	setp.ge.s32 	%p56, %r8, %r110;
	or.pred  	%p8, %p55, %p56;
	add.s32 	%r45, %r12, %r110;
	mul.lo.s32 	%r46, %r45, %r110;
	or.pred  	%p9, %p8, %p2;
	or.pred  	%p57, %p54, %p9;
	@%p57 bra 	$L__BB0_35;
	add.s32 	%r47, %r46, %r9;
	setp.eq.s32 	%p58, %r47, %r157;
	@%p58 bra 	$L__BB0_35;
	mul.wide.s32 	%rd26, %r47, 4;
	add.s64 	%rd27, %rd1, %rd26;
	ld.global.u32 	%r133, [%rd27];
	add.s32 	%r160, %r133, %r160;
$L__BB0_35:
	setp.lt.s32 	%p59, %r6, 0;
	or.pred  	%p60, %p59, %p9;
	@%p60 bra 	$L__BB0_38;
	add.s32 	%r50, %r46, %r6;
	setp.eq.s32 	%p61, %r50, %r157;
	@%p61 bra 	$L__BB0_38;
	mul.wide.s32 	%rd28, %r50, 4;
	add.s64 	%rd29, %rd1, %rd28;
	ld.global.u32 	%r134, [%rd29];
	add.s32 	%r160, %r134, %r160;
$L__BB0_38:
	@%p9 bra 	$L__BB0_42;
	setp.lt.s32 	%p62, %r6, -1;
	setp.ge.s32 	%p63, %r10, %r110;
	or.pred  	%p64, %p62, %p63;
	@%p64 bra 	$L__BB0_42;
	add.s32 	%r53, %r46, %r10;
	setp.eq.s32 	%p65, %r53, %r157;
	@%p65 bra 	$L__BB0_42;
	mul.wide.s32 	%rd30, %r53, 4;
	add.s64 	%rd31, %rd1, %rd30;
	ld.global.u32 	%r135, [%rd31];
	add.s32 	%r160, %r135, %r160;
$L__BB0_42:
	setp.lt.s32 	%p66, %r23, 0;
	mad.lo.s32 	%r56, %r110, %r45, %r110;
	or.pred  	%p10, %p8, %p66;
	or.pred  	%p67, %p5, %p10;
	@%p67 bra 	$L__BB0_45;
	add.s32 	%r57, %r56, %r9;
	setp.eq.s32 	%p68, %r57, %r157;
	@%p68 bra 	$L__BB0_45;
	mul.wide.s32 	%rd32, %r57, 4;
	add.s64 	%rd33, %rd1, %rd32;
	ld.global.u32 	%r136, [%rd33];
	add.s32 	%r160, %r136, %r160;
$L__BB0_45:
	setp.lt.s32 	%p69, %r28, 0;
	or.pred  	%p70, %p69, %p10;
	@%p70 bra 	$L__BB0_48;
	add.s32 	%r60, %r56, %r6;
	setp.eq.s32 	%p71, %r60, %r157;
	@%p71 bra 	$L__BB0_48;
	mul.wide.s32 	%rd34, %r60, 4;
	add.s64 	%rd35, %rd1, %rd34;
	ld.global.u32 	%r137, [%rd35];
	add.s32 	%r160, %r137, %r160;
$L__BB0_48:
	@%p10 bra 	$L__BB0_52;
	setp.lt.s32 	%p72, %r6, -1;
	setp.ge.s32 	%p73, %r10, %r110;
	or.pred  	%p74, %p72, %p73;
	@%p74 bra 	$L__BB0_52;
	add.s32 	%r63, %r56, %r10;
	setp.eq.s32 	%p75, %r63, %r157;
	@%p75 bra 	$L__BB0_52;
	mul.wide.s32 	%rd36, %r63, 4;
	add.s64 	%rd37, %rd1, %rd36;
	ld.global.u32 	%r138, [%rd37];
	add.s32 	%r160, %r138, %r160;
$L__BB0_52:
	add.s32 	%r139, %r45, 2;
	mul.lo.s32 	%r66, %r139, %r110;
	or.pred  	%p11, %p8, %p6;
	or.pred  	%p76, %p5, %p11;
	@%p76 bra 	$L__BB0_55;
	add.s32 	%r67, %r66, %r9;
	setp.eq.s32 	%p77, %r67, %r157;
	@%p77 bra 	$L__BB0_55;
	mul.wide.s32 	%rd38, %r67, 4;
	add.s64 	%rd39, %rd1, %rd38;
	ld.global.u32 	%r140, [%rd39];
	add.s32 	%r160, %r140, %r160;
$L__BB0_55:
	setp.lt.s32 	%p78, %r28, 0;
	or.pred  	%p79, %p78, %p11;
	@%p79 bra 	$L__BB0_58;
	add.s32 	%r70, %r66, %r6;
	setp.eq.s32 	%p80, %r70, %r157;
	@%p80 bra 	$L__BB0_58;
	mul.wide.s32 	%rd40, %r70, 4;
	add.s64 	%rd41, %rd1, %rd40;
	ld.global.u32 	%r141, [%rd41];
	add.s32 	%r160, %r141, %r160;
$L__BB0_58:
	@%p11 bra 	$L__BB0_62;
	setp.lt.s32 	%p81, %r6, -1;
	setp.ge.s32 	%p82, %r10, %r110;
	or.pred  	%p83, %p81, %p82;
	@%p83 bra 	$L__BB0_62;
	add.s32 	%r73, %r66, %r10;
	setp.eq.s32 	%p84, %r73, %r157;
	@%p84 bra 	$L__BB0_62;
	mul.wide.s32 	%rd42, %r73, 4;
	add.s64 	%rd43, %rd1, %rd42;
	ld.global.u32 	%r142, [%rd43];
	add.s32 	%r160, %r142, %r160;
$L__BB0_62:
	setp.lt.s32 	%p85, %r6, 1;
	setp.lt.s32 	%p86, %r8, -1;
	add.s32 	%r143, %r8, 1;
	setp.ge.s32 	%p87, %r143, %r110;
	or.pred  	%p12, %p86, %p87;
	add.s32 	%r76, %r45, %r110;
	mul.lo.s32 	%r77, %r76, %r110;
	or.pred  	%p13, %p12, %p2;
	or.pred  	%p88, %p85, %p13;
	@%p88 bra 	$L__BB0_65;
	add.s32 	%r78, %r77, %r9;
	setp.eq.s32 	%p89, %r78, %r157;
	@%p89 bra 	$L__BB0_65;
	mul.wide.s32 	%rd44, %r78, 4;
	add.s64 	%rd45, %rd1, %rd44;
	ld.global.u32 	%r144, [%rd45];
	add.s32 	%r160, %r144, %r160;
$L__BB0_65:
	setp.lt.s32 	%p90, %r6, 0;
	or.pred  	%p91, %p90, %p13;
	@%p91 bra 	$L__BB0_68;
	add.s32 	%r81, %r77, %r6;
	setp.eq.s32 	%p92, %r81, %r157;
	@%p92 bra 	$L__BB0_68;
	mul.wide.s32 	%rd46, %r81, 4;
	add.s64 	%rd47, %rd1, %rd46;
	ld.global.u32 	%r145, [%rd47];
	add.s32 	%r160, %r145, %r160;
$L__BB0_68:
	@%p13 bra 	$L__BB0_72;
	setp.lt.s32 	%p93, %r6, -1;
	setp.ge.s32 	%p94, %r10, %r110;
	or.pred  	%p95, %p93, %p94;
	@%p95 bra 	$L__BB0_72;
	add.s32 	%r84, %r77, %r10;
	setp.eq.s32 	%p96, %r84, %r157;
	@%p96 bra 	$L__BB0_72;
	mul.wide.s32 	%rd48, %r84, 4;
	add.s64 	%rd49, %rd1, %rd48;
	ld.global.u32 	%r146, [%rd49];
	add.s32 	%r160, %r146, %r160;
$L__BB0_72:
	setp.lt.s32 	%p97, %r23, 0;
	mad.lo.s32 	%r87, %r110, %r76, %r110;
	or.pred  	%p14, %p12, %p97;
	or.pred  	%p98, %p5, %p14;
	@%p98 bra 	$L__BB0_75;
	add.s32 	%r88, %r87, %r9;
	setp.eq.s32 	%p99, %r88, %r157;
	@%p99 bra 	$L__BB0_75;
	mul.wide.s32 	%rd50, %r88, 4;
	add.s64 	%rd51, %rd1, %rd50;
	ld.global.u32 	%r147, [%rd51];
	add.s32 	%r160, %r147, %r160;
$L__BB0_75:
	setp.lt.s32 	%p100, %r28, 0;
	or.pred  	%p101, %p100, %p14;
	@%p101 bra 	$L__BB0_78;
	add.s32 	%r91, %r87, %r6;
	setp.eq.s32 	%p102, %r91, %r157;
	@%p102 bra 	$L__BB0_78;
	mul.wide.s32 	%rd52, %r91, 4;
	add.s64 	%rd53, %rd1, %rd52;
	ld.global.u32 	%r148, [%rd53];
	add.s32 	%r160, %r148, %r160;
$L__BB0_78:
	@%p14 bra 	$L__BB0_82;
	setp.lt.s32 	%p103, %r6, -1;
	setp.ge.s32 	%p104, %r10, %r110;
	or.pred  	%p105, %p103, %p104;
	@%p105 bra 	$L__BB0_82;
	add.s32 	%r94, %r87, %r10;
	setp.eq.s32 	%p106, %r94, %r157;
	@%p106 bra 	$L__BB0_82;
	mul.wide.s32 	%rd54, %r94, 4;
	add.s64 	%rd55, %rd1, %rd54;
	ld.global.u32 	%r149, [%rd55];
	add.s32 	%r160, %r149, %r160;
$L__BB0_82:
	add.s32 	%r150, %r76, 2;
	mul.lo.s32 	%r97, %r150, %r110;
	or.pred  	%p15, %p12, %p6;
	or.pred  	%p107, %p5, %p15;
	@%p107 bra 	$L__BB0_85;
	add.s32 	%r98, %r97, %r9;
	setp.eq.s32 	%p108, %r98, %r157;
	@%p108 bra 	$L__BB0_85;
	mul.wide.s32 	%rd56, %r98, 4;
	add.s64 	%rd57, %rd1, %rd56;
	ld.global.u32 	%r151, [%rd57];
	add.s32 	%r160, %r151, %r160;
$L__BB0_85:
	setp.lt.s32 	%p109, %r28, 0;
	or.pred  	%p110, %p109, %p15;
	@%p110 bra 	$L__BB0_88;
	add.s32 	%r101, %r97, %r6;
	setp.eq.s32 	%p111, %r101, %r157;
	@%p111 bra 	$L__BB0_88;
	mul.wide.s32 	%rd58, %r101, 4;
	add.s64 	%rd59, %rd1, %rd58;
	ld.global.u32 	%r152, [%rd59];
	add.s32 	%r160, %r152, %r160;
$L__BB0_88:
	@%p15 bra 	$L__BB0_92;
	setp.lt.s32 	%p112, %r6, -1;
	setp.ge.s32 	%p113, %r10, %r110;
	or.pred  	%p114, %p112, %p113;
	@%p114 bra 	$L__BB0_92;
	add.s32 	%r104, %r97, %r10;
	setp.eq.s32 	%p115, %r104, %r157;
	@%p115 bra 	$L__BB0_92;
	mul.wide.s32 	%rd60, %r104, 4;
	add.s64 	%rd61, %rd1, %rd60;
	ld.global.u32 	%r153, [%rd61];
	add.s32 	%r160, %r153, %r160;
$L__BB0_92:
	ld.global.u32 	%r107, [%rd2];
	setp.ne.s32 	%p116, %r107, 1;
	@%p116 bra 	$L__BB0_94;
	add.s32 	%r156, %r160, -6;
	setp.lt.u32 	%p118, %r156, -2;
	mov.b32 	%r185, 0;
	@%p118 bra 	$L__BB0_96;
	bra.uni 	$L__BB0_95;
$L__BB0_94:
	setp.eq.s32 	%p117, %r160, 5;
	mov.b32 	%r185, 1;
	@%p117 bra 	$L__BB0_96;
$L__BB0_95:
	mov.u32 	%r185, %r107;
$L__BB0_96:
	st.global.u32 	[%rd3], %r185;
	add.s32 	%r157, %r157, %r4;
	setp.lt.s32 	%p119, %r157, %r1;
	@%p119 bra 	$L__BB0_2;
$L__BB0_97:
	ret;

}


// ===== COMPILED SASS (sm_100) =====

	.target	sm_100

	.elftype	@"ET_EXEC"


//--------------------- .note.nv.tkinfo           --------------------------
	.section	.note.nv.tkinfo,"",@"SHT_NOTE"
	.sectionflags	@"SHF_NOTE_NV_TKINFO"
	.tkinfo
        /*0018*/ 	.word	0x00000002
        /*0030*/ 	.string	""
        /*0030*/ 	.string	"ptxas"
        /*0030*/ 	.string	"Cuda compilation tools, release 13.0, V13.0.88"
        /*0030*/ 	.string	"Build cuda_13.0.r13.0/compiler.36424714_0"
        /*0030*/ 	.string	"-arch sm_100 -m 64 "



//--------------------- .note.nv.cuinfo           --------------------------
	.section	.note.nv.cuinfo,"",@"SHT_NOTE"
	.sectionflags	@"SHF_NOTE_NV_CUINFO"
        /*0018*/ 	.short	0x0002
        /*001a*/ 	.short	0x0064
        /*001c*/ 	.short	0x0082
	.zero		2


//--------------------- .nv.info                  --------------------------
	.section	.nv.info,"",@"SHT_CUDA_INFO"
	.align	4


	//----- nvinfo : EIATTR_REGCOUNT
	.align		4
        /*0000*/ 	.byte	0x04, 0x2f
        /*0002*/ 	.short	(.L_1 - .L_0)
	.align		4
.L_0:
        /*0004*/ 	.word	index@(_Z13evolve_kernelPiS_i)
        /*0008*/ 	.word	0x0000001d


	//----- nvinfo : EIATTR_FRAME_SIZE
	.align		4
.L_1:
        /*000c*/ 	.byte	0x04, 0x11
        /*000e*/ 	.short	(.L_3 - .L_2)
	.align		4
.L_2:
        /*0010*/ 	.word	index@(_Z13evolve_kernelPiS_i)
        /*0014*/ 	.word	0x00000000


	//----- nvinfo : EIATTR_MIN_STACK_SIZE
	.align		4
.L_3:
        /*0018*/ 	.byte	0x04, 0x12
        /*001a*/ 	.short	(.L_5 - .L_4)
	.align		4
.L_4:
        /*001c*/ 	.word	index@(_Z13evolve_kernelPiS_i)
        /*0020*/ 	.word	0x00000000
.L_5:


//--------------------- .nv.compat                --------------------------
	.section	.nv.compat,"",@"SHT_CUDA_COMPAT_INFO"
	.align	4
        /*0000*/ 	.byte	0x02, 0x09, 0x00, 0x00, 0x02, 0x02, 0x01, 0x00, 0x02, 0x05, 0x05, 0x00, 0x03, 0x07, 0x01, 0x01
        /*0010*/ 	.byte	0x02, 0x03, 0x00, 0x00, 0x02, 0x06, 0x01, 0x00, 0x04, 0x0b, 0x08, 0x00, 0x09, 0x00, 0x00, 0x00
        /*0020*/ 	.byte	0x00, 0x00, 0x00, 0x00


//--------------------- .nv.info._Z13evolve_kernelPiS_i --------------------------
	.section	.nv.info._Z13evolve_kernelPiS_i,"",@"SHT_CUDA_INFO"
	.sectionflags	@""
	.align	4


	//----- nvinfo : EIATTR_CUDA_API_VERSION
	.align		4
        /*0000*/ 	.byte	0x04, 0x37
        /*0002*/ 	.short	(.L_7 - .L_6)
.L_6:
        /*0004*/ 	.word	0x00000082


	//----- nvinfo : EIATTR_KPARAM_INFO
	.align		4
.L_7:
        /*0008*/ 	.byte	0x04, 0x17
        /*000a*/ 	.short	(.L_9 - .L_8)
.L_8:
        /*000c*/ 	.word	0x00000000
        /*0010*/ 	.short	0x0002
        /*0012*/ 	.short	0x0010
        /*0014*/ 	.byte	0x00, 0xf0, 0x11, 0x00


	//----- nvinfo : EIATTR_KPARAM_INFO
	.align		4
.L_9:
        /*0018*/ 	.byte	0x04, 0x17
        /*001a*/ 	.short	(.L_11 - .L_10)
.L_10:
        /*001c*/ 	.word	0x00000000
        /*0020*/ 	.short	0x0001
        /*0022*/ 	.short	0x0008
        /*0024*/ 	.byte	0x00, 0xf5, 0x21, 0x00


	//----- nvinfo : EIATTR_KPARAM_INFO
	.align		4
.L_11:
        /*0028*/ 	.byte	0x04, 0x17
        /*002a*/ 	.short	(.L_13 - .L_12)
.L_12:
        /*002c*/ 	.word	0x00000000
        /*0030*/ 	.short	0x0000
        /*0032*/ 	.short	0x0000
        /*0034*/ 	.byte	0x00, 0xf5, 0x21, 0x00


	//----- nvinfo : EIATTR_SPARSE_MMA_MASK
	.align		4
.L_13:
        /*0038*/ 	.byte	0x03, 0x50
        /*003a*/ 	.short	0x0000


	//----- nvinfo : EIATTR_MAXREG_COUNT
	.align		4
        /*003c*/ 	.byte	0x03, 0x1b
        /*003e*/ 	.short	0x00ff


	//----- nvinfo : EIATTR_MERCURY_ISA_VERSION
	.align		4
        /*0040*/ 	.byte	0x03, 0x5f
        /*0042*/ 	.short	0x0101


	//----- nvinfo : EIATTR_VRC_CTA_INIT_COUNT
	.align		4
        /*0044*/ 	.byte	0x02, 0x4a
	.zero		1
	.zero		1


	//----- nvinfo : EIATTR_EXIT_INSTR_OFFSETS
	.align		4
        /*0048*/ 	.byte	0x04, 0x1c
        /*004a*/ 	.short	(.L_15 - .L_14)


	//   ....[0]....
.L_14:
        /*004c*/ 	.word	0x00000090


	//   ....[1]....
        /*0050*/ 	.word	0x00001910


	//----- nvinfo : EIATTR_CRS_STACK_SIZE
	.align		4
.L_15:
        /*0054*/ 	.byte	0x04, 0x1e
        /*0056*/ 	.short	(.L_17 - .L_16)
.L_16:
        /*0058*/ 	.word	0x00000000


	//----- nvinfo : EIATTR_CBANK_PARAM_SIZE
	.align		4
.L_17:
        /*005c*/ 	.byte	0x03, 0x19
        /*005e*/ 	.short	0x0014


	//----- nvinfo : EIATTR_PARAM_CBANK
	.align		4
        /*0060*/ 	.byte	0x04, 0x0a
        /*0062*/ 	.short	(.L_19 - .L_18)
	.align		4
.L_18:
        /*0064*/ 	.word	index@(.nv.constant0._Z13evolve_kernelPiS_i)
        /*0068*/ 	.short	0x0380
        /*006a*/ 	.short	0x0014


	//----- nvinfo : EIATTR_SW_WAR
	.align		4
.L_19:
        /*006c*/ 	.byte	0x04, 0x36
        /*006e*/ 	.short	(.L_21 - .L_20)
.L_20:
        /*0070*/ 	.word	0x00000008
.L_21:


//--------------------- .nv.callgraph             --------------------------
	.section	.nv.callgraph,"",@"SHT_CUDA_CALLGRAPH"
	.align	4
	.sectionentsize	8
	.align		4
        /*0000*/ 	.word	0x00000000
	.align		4
        /*0004*/ 	.word	0xffffffff
	.align		4
        /*0008*/ 	.word	0x00000000
	.align		4
        /*000c*/ 	.word	0xfffffffe
	.align		4
        /*0010*/ 	.word	0x00000000
	.align		4
        /*0014*/ 	.word	0xfffffffd
	.align		4
        /*0018*/ 	.word	0x00000000
	.align		4
        /*001c*/ 	.word	0xfffffffc


//--------------------- .text._Z13evolve_kernelPiS_i --------------------------
	.section	.text._Z13evolve_kernelPiS_i,"ax",@progbits
	.align	128
        .global         _Z13evolve_kernelPiS_i
        .type           _Z13evolve_kernelPiS_i,@function
        .size           _Z13evolve_kernelPiS_i,(.L_x_60 - _Z13evolve_kernelPiS_i)
        .other          _Z13evolve_kernelPiS_i,@"STO_CUDA_ENTRY STV_DEFAULT"
_Z13evolve_kernelPiS_i:
.text._Z13evolve_kernelPiS_i:
[----:B------:R-:W-:Y:S01]  /*0000*/  LDC R1, c[0x0][0x37c] ;  /* 0x0000df00ff017b82 */ /* 0x000fe20000000800 */
[----:B------:R-:W0:Y:S07]  /*0010*/  S2R R4, SR_TID.X ;  /* 0x0000000000047919 */ /* 0x000e2e0000002100 */
[----:B------:R-:W1:Y:S08]  /*0020*/  LDC R11, c[0x0][0x390] ;  /* 0x0000e400ff0b7b82 */ /* 0x000e700000000800 */
[----:B------:R-:W0:Y:S08]  /*0030*/  S2UR UR4, SR_CTAID.X ;  /* 0x00000000000479c3 */ /* 0x000e300000002500 */
[----:B------:R-:W0:Y:S01]  /*0040*/  LDC R7, c[0x0][0x360] ;  /* 0x0000d800ff077b82 */ /* 0x000e220000000800 */
[----:B-1----:R-:W-:-:S04]  /*0050*/  IMAD R0, R11, R11, RZ ;  /* 0x0000000b0b007224 */ /* 0x002fc800078e02ff */
[----:B------:R-:W-:Y:S02]  /*0060*/  IMAD R0, R0, R11, RZ ;  /* 0x0000000b00007224 */ /* 0x000fe400078e02ff */
[----:B0-----:R-:W-:-:S05]  /*0070*/  IMAD R4, R7, UR4, R4 ;  /* 0x0000000407047c24 */ /* 0x001fca000f8e0204 */
[----:B------:R-:W-:-:S13]  /*0080*/  ISETP.GE.AND P0, PT, R4, R0, PT ;  /* 0x000000000400720c */ /* 0x000fda0003f06270 */
[----:B------:R-:W-:Y:S05]  /*0090*/  @P0 EXIT ;  /* 0x000000000000094d */ /* 0x000fea0003800000 */
[----:B------:R-:W-:Y:S01]  /*00a0*/  IABS R2, R11 ;  /* 0x0000000b00027213 */ /* 0x000fe20000000000 */
[----:B------:R-:W0:Y:S01]  /*00b0*/  LDC.64 R16, c[0x0][0x380] ;  /* 0x0000e000ff107b82 */ /* 0x000e220000000a00 */
[----:B------:R-:W1:Y:S01]  /*00c0*/  LDCU UR4, c[0x0][0x370] ;  /* 0x00006e00ff0477ac */ /* 0x000e620008000800 */
[----:B------:R-:W-:Y:S01]  /*00d0*/  ISETP.GE.AND P0, PT, R11, RZ, PT ;  /* 0x000000ff0b00720c */ /* 0x000fe20003f06270 */
[----:B------:R-:W2:Y:S01]  /*00e0*/  I2F.RP R5, R2 ;  /* 0x0000000200057306 */ /* 0x000ea20000209400 */
[----:B------:R-:W3:Y:S02]  /*00f0*/  LDCU.64 UR6, c[0x0][0x358] ;  /* 0x00006b00ff0677ac */ /* 0x000ee40008000a00 */
[----:B------:R-:W-:Y:S02]  /*0100*/  P2R R6, PR, RZ, 0x1 ;  /* 0x00000001ff067803 */ /* 0x000fe40000000000 */
[----:B------:R-:W4:Y:S08]  /*0110*/  LDC.64 R18, c[0x0][0x388] ;  /* 0x0000e200ff127b82 */ /* 0x000f300000000a00 */
[----:B------:R-:W3:Y:S01]  /*0120*/  LDC R3, c[0x0][0x390] ;  /* 0x0000e400ff037b82 */ /* 0x000ee20000000800 */
[----:B--2---:R-:W2:Y:S01]  /*0130*/  MUFU.RCP R5, R5 ;  /* 0x0000000500057308 */ /* 0x004ea20000001000 */
[----:B-1----:R-:W-:-:S06]  /*0140*/  IMAD R7, R7, UR4, RZ ;  /* 0x0000000407077c24 */ /* 0x002fcc000f8e02ff */
[----:B------:R-:W1:Y:S01]  /*0150*/  LDC.64 R14, c[0x0][0x380] ;  /* 0x0000e000ff0e7b82 */ /* 0x000e620000000a00 */
[----:B0-----:R-:W-:-:S04]  /*0160*/  IMAD.WIDE R16, R4, 0x4, R16 ;  /* 0x0000000404107825 */ /* 0x001fc800078e0210 */
[----:B----4-:R-:W-:-:S04]  /*0170*/  IMAD.WIDE R18, R4, 0x4, R18 ;  /* 0x0000000404127825 */ /* 0x010fc800078e0212 */
[----:B--2---:R-:W-:-:S04]  /*0180*/  VIADD R8, R5, 0xffffffe ;  /* 0x0ffffffe05087836 */ /* 0x004fc80000000000 */
[----:B------:R0:W2:Y:S02]  /*0190*/  F2I.FTZ.U32.TRUNC.NTZ R9, R8 ;  /* 0x0000000800097305 */ /* 0x0000a4000021f000 */
[----:B0-----:R-:W-:Y:S02]  /*01a0*/  IMAD.MOV.U32 R8, RZ, RZ, RZ ;  /* 0x000000ffff087224 */ /* 0x001fe400078e00ff */
[----:B--2---:R-:W-:-:S04]  /*01b0*/  IMAD.MOV R13, RZ, RZ, -R9 ;  /* 0x000000ffff0d7224 */ /* 0x004fc800078e0a09 */
[----:B------:R-:W-:-:S04]  /*01c0*/  IMAD R5, R13, R2, RZ ;  /* 0x000000020d057224 */ /* 0x000fc800078e02ff */
[----:B-1-3--:R-:W-:-:S07]  /*01d0*/  IMAD.HI.U32 R5, R9, R5, R8 ;  /* 0x0000000509057227 */ /* 0x00afce00078e0008 */
.L_x_58:
[----:B------:R-:W-:Y:S01]  /*01e0*/  IABS R9, R4 ;  /* 0x0000000400097213 */ /* 0x000fe20000000000 */
[----:B------:R-:W-:Y:S01]  /*01f0*/  BSSY.RECONVERGENT B0, `(.L_x_0) ;  /* 0x0000043000007945 */ /* 0x000fe20003800200 */
[----:B------:R-:W-:Y:S01]  /*0200*/  ISETP.NE.AND P4, PT, R6, RZ, PT ;  /* 0x000000ff0600720c */ /* 0x000fe20003f85270 */
[----:B------:R-:W-:Y:S01]  /*0210*/  IMAD.MOV.U32 R23, RZ, RZ, RZ ;  /* 0x000000ffff177224 */ /* 0x000fe200078e00ff */
[----:B------:R-:W-:Y:S01]  /*0220*/  IABS R6, R3 ;  /* 0x0000000300067213 */ /* 0x000fe20000000000 */
[----:B------:R-:W-:Y:S01]  /*0230*/  IMAD.HI.U32 R5, R5, R9, RZ ;  /* 0x0000000905057227 */ /* 0x000fe200078e00ff */
[----:B------:R-:W-:Y:S02]  /*0240*/  ISETP.GE.AND P6, PT, R3, RZ, PT ;  /* 0x000000ff0300720c */ /* 0x000fe40003fc6270 */
[----:B------:R-:W0:Y:S02]  /*0250*/  I2F.RP R10, R6 ;  /* 0x00000006000a7306 */ /* 0x000e240000209400 */
[----:B------:R-:W-:-:S05]  /*0260*/  IADD3 R8, PT, PT, -R5, RZ, RZ ;  /* 0x000000ff05087210 */ /* 0x000fca0007ffe1ff */
[----:B------:R-:W-:-:S05]  /*0270*/  IMAD R9, R6, R8, R9 ;  /* 0x0000000806097224 */ /* 0x000fca00078e0209 */
[----:B------:R-:W-:Y:S01]  /*0280*/  ISETP.GT.U32.AND P1, PT, R2, R9, PT ;  /* 0x000000090200720c */ /* 0x000fe20003f24070 */
[----:B0-----:R-:W0:-:S12]  /*0290*/  MUFU.RCP R10, R10 ;  /* 0x0000000a000a7308 */ /* 0x001e180000001000 */
[----:B------:R-:W-:Y:S02]  /*02a0*/  @!P1 IMAD.IADD R9, R9, 0x1, -R6 ;  /* 0x0000000109099824 */ /* 0x000fe400078e0a06 */
[----:B------:R-:W-:-:S03]  /*02b0*/  @!P1 VIADD R5, R5, 0x1 ;  /* 0x0000000105059836 */ /* 0x000fc60000000000 */
[----:B------:R-:W-:Y:S02]  /*02c0*/  ISETP.GE.U32.AND P0, PT, R9, R2, PT ;  /* 0x000000020900720c */ /* 0x000fe40003f06070 */
[-C--:B------:R-:W-:Y:S01]  /*02d0*/  LOP3.LUT R2, R4, R3.reuse, RZ, 0x3c, !PT ;  /* 0x0000000304027212 */ /* 0x080fe200078e3cff */
[----:B0-----:R-:W-:Y:S01]  /*02e0*/  VIADD R8, R10, 0xffffffe ;  /* 0x0ffffffe0a087836 */ /* 0x001fe20000000000 */
[----:B------:R-:W-:Y:S02]  /*02f0*/  LOP3.LUT R10, RZ, R3, RZ, 0x33, !PT ;  /* 0x00000003ff0a7212 */ /* 0x000fe400078e33ff */
[----:B------:R-:W-:Y:S01]  /*0300*/  ISETP.GE.AND P2, PT, R2, RZ, PT ;  /* 0x000000ff0200720c */ /* 0x000fe20003f46270 */
[----:B------:R0:W1:Y:S06]  /*0310*/  F2I.FTZ.U32.TRUNC.NTZ R9, R8 ;  /* 0x0000000800097305 */ /* 0x00006c000021f000 */
[----:B------:R-:W-:-:S02]  /*0320*/  @P0 IADD3 R5, PT, PT, R5, 0x1, RZ ;  /* 0x0000000105050810 */ /* 0x000fc40007ffe0ff */
[----:B------:R-:W-:Y:S01]  /*0330*/  ISETP.NE.AND P0, PT, R3, RZ, PT ;  /* 0x000000ff0300720c */ /* 0x000fe20003f05270 */
[----:B0-----:R-:W-:-:S03]  /*0340*/  IMAD.MOV.U32 R8, RZ, RZ, RZ ;  /* 0x000000ffff087224 */ /* 0x001fc600078e00ff */
[----:B------:R-:W-:Y:S02]  /*0350*/  @!P2 IMAD.MOV R5, RZ, RZ, -R5 ;  /* 0x000000ffff05a224 */ /* 0x000fe400078e0a05 */
[----:B-1----:R-:W-:-:S03]  /*0360*/  IMAD.MOV R11, RZ, RZ, -R9 ;  /* 0x000000ffff0b7224 */ /* 0x002fc600078e0a09 */
[----:B------:R-:W-:Y:S01]  /*0370*/  SEL R26, R10, R5, !P0 ;  /* 0x000000050a1a7207 */ /* 0x000fe20004000000 */
[----:B------:R-:W-:-:S03]  /*0380*/  IMAD R5, R11, R6, RZ ;  /* 0x000000060b057224 */ /* 0x000fc600078e02ff */
[----:B------:R-:W-:Y:S01]  /*0390*/  IABS R2, R26 ;  /* 0x0000001a00027213 */ /* 0x000fe20000000000 */
[----:B------:R-:W-:-:S03]  /*03a0*/  IMAD.HI.U32 R5, R9, R5, R8 ;  /* 0x0000000509057227 */ /* 0x000fc600078e0008 */
[----:B------:R-:W-:-:S05]  /*03b0*/  MOV R9, R2 ;  /* 0x0000000200097202 */ /* 0x000fca0000000f00 */
[----:B------:R-:W-:-:S04]  /*03c0*/  IMAD.HI.U32 R8, R5, R9, RZ ;  /* 0x0000000905087227 */ /* 0x000fc800078e00ff */
[----:B------:R-:W-:-:S04]  /*03d0*/  IMAD.MOV R2, RZ, RZ, -R8 ;  /* 0x000000ffff027224 */ /* 0x000fc800078e0a08 */
[----:B------:R-:W-:Y:S02]  /*03e0*/  IMAD R9, R6, R2, R9 ;  /* 0x0000000206097224 */ /* 0x000fe400078e0209 */
[----:B------:R-:W-:-:S05]  /*03f0*/  IMAD.MOV.U32 R2, RZ, RZ, R6 ;  /* 0x000000ffff027224 */ /* 0x000fca00078e0006 */
[----:B------:R-:W-:-:S13]  /*0400*/  ISETP.GT.U32.AND P2, PT, R2, R9, PT ;  /* 0x000000090200720c */ /* 0x000fda0003f44070 */
[----:B------:R-:W-:Y:S01]  /*0410*/  @!P2 IMAD.IADD R9, R9, 0x1, -R6 ;  /* 0x000000010909a824 */ /* 0x000fe200078e0a06 */
[----:B------:R-:W-:Y:S02]  /*0420*/  LOP3.LUT R6, R26, R3, RZ, 0x3c, !PT ;  /* 0x000000031a067212 */ /* 0x000fe400078e3cff */
[----:B------:R-:W-:Y:S02]  /*0430*/  @!P2 IADD3 R8, PT, PT, R8, 0x1, RZ ;  /* 0x000000010808a810 */ /* 0x000fe40007ffe0ff */
[----:B------:R-:W-:Y:S02]  /*0440*/  ISETP.GE.U32.AND P1, PT, R9, R2, PT ;  /* 0x000000020900720c */ /* 0x000fe40003f26070 */
[----:B------:R-:W-:Y:S01]  /*0450*/  ISETP.GE.AND P3, PT, R6, RZ, PT ;  /* 0x000000ff0600720c */ /* 0x000fe20003f66270 */
[----:B------:R-:W-:-:S10]  /*0460*/  IMAD.MOV R6, RZ, RZ, -R26 ;  /* 0x000000ffff067224 */ /* 0x000fd400078e0a1a */
[----:B------:R-:W-:-:S04]  /*0470*/  @P1 VIADD R8, R8, 0x1 ;  /* 0x0000000108081836 */ /* 0x000fc80000000000 */
[----:B------:R-:W-:-:S05]  /*0480*/  @!P3 IMAD.MOV R8, RZ, RZ, -R8 ;  /* 0x000000ffff08b224 */ /* 0x000fca00078e0a08 */
[----:B------:R-:W-:Y:S01]  /*0490*/  SEL R8, R10, R8, !P0 ;  /* 0x000000080a087207 */ /* 0x000fe20004000000 */
[----:B------:R-:W-:-:S03]  /*04a0*/  IMAD R10, R3, R6, R4 ;  /* 0x00000006030a7224 */ /* 0x000fc600078e0204 */
[----:B------:R-:W-:Y:S01]  /*04b0*/  IADD3 R6, PT, PT, -R8, RZ, RZ ;  /* 0x000000ff08067210 */ /* 0x000fe20007ffe1ff */
[----:B------:R-:W-:Y:S01]  /*04c0*/  VIADD R12, R10, 0x1 ;  /* 0x000000010a0c7836 */ /* 0x000fe20000000000 */
[CC--:B------:R-:W-:Y:S01]  /*04d0*/  ISETP.GT.AND P5, PT, R8.reuse, R3.reuse, PT ;  /* 0x000000030800720c */ /* 0x0c0fe20003fa4270 */
[----:B------:R-:W-:Y:S01]  /*04e0*/  VIADD R25, R8, 0xffffffff ;  /* 0xffffffff08197836 */ /* 0x000fe20000000000 */
[----:B------:R-:W-:Y:S01]  /*04f0*/  IADD3 R22, PT, PT, R10, -0x1, RZ ;  /* 0xffffffff0a167810 */ /* 0x000fe20007ffe0ff */
[----:B------:R-:W-:Y:S01]  /*0500*/  IMAD R26, R3, R6, R26 ;  /* 0x00000006031a7224 */ /* 0x000fe200078e021a */
[----:B------:R-:W-:Y:S02]  /*0510*/  ISETP.LT.OR P5, PT, R8, 0x1, P5 ;  /* 0x000000010800780c */ /* 0x000fe40002fa1670 */
[-C--:B------:R-:W-:Y:S01]  /*0520*/  ISETP.GE.AND P1, PT, R12, R3.reuse, PT ;  /* 0x000000030c00720c */ /* 0x080fe20003f26270 */
[----:B------:R-:W-:Y:S01]  /*0530*/  IMAD R25, R25, R3, R26 ;  /* 0x0000000319197224 */ /* 0x000fe200078e021a */
[----:B------:R-:W-:-:S02]  /*0540*/  ISETP.LT.OR P0, PT, R26, 0x1, !P4 ;  /* 0x000000011a00780c */ /* 0x000fc40006701670 */
[----:B------:R-:W-:Y:S01]  /*0550*/  LOP3.LUT R9, R26, R3, RZ, 0xfc, !PT ;  /* 0x000000031a097212 */ /* 0x000fe200078efcff */
[----:B------:R-:W-:Y:S01]  /*0560*/  VIADD R24, R25, 0xffffffff ;  /* 0xffffffff19187836 */ /* 0x000fe20000000000 */
[----:B------:R-:W-:Y:S02]  /*0570*/  PLOP3.LUT P3, PT, P5, P0, PT, 0xf8, 0x8f ;  /* 0x00000000008f781c */ /* 0x000fe40002f61f70 */
[C---:B------:R-:W-:Y:S02]  /*0580*/  ISETP.LT.OR P1, PT, R10.reuse, -0x1, P1 ;  /* 0xffffffff0a00780c */ /* 0x040fe40000f21670 */
[----:B------:R-:W-:Y:S02]  /*0590*/  ISETP.LT.OR P2, PT, R10, 0x1, P3 ;  /* 0x000000010a00780c */ /* 0x000fe40001f41670 */
[----:B------:R-:W-:Y:S02]  /*05a0*/  ISETP.LT.OR P4, PT, R9, RZ, P5 ;  /* 0x000000ff0900720c */ /* 0x000fe40002f81670 */
[----:B------:R-:W-:-:S09]  /*05b0*/  P2R R6, PR, RZ, 0x40 ;  /* 0x00000040ff067803 */ /* 0x000fd20000000000 */
[----:B------:R-:W-:Y:S05]  /*05c0*/  @P2 BRA `(.L_x_1) ;  /* 0x0000000000142947 */ /* 0x000fea0003800000 */
[----:B------:R-:W-:-:S05]  /*05d0*/  IMAD R21, R24, R3, R22 ;  /* 0x0000000318157224 */ /* 0x000fca00078e0216 */
[----:B------:R-:W-:-:S13]  /*05e0*/  ISETP.NE.AND P2, PT, R21, R4, PT ;  /* 0x000000041500720c */ /* 0x000fda0003f45270 */
[----:B------:R-:W-:Y:S05]  /*05f0*/  @!P2 BRA `(.L_x_1) ;  /* 0x000000000008a947 */ /* 0x000fea0003800000 */
[----:B------:R-:W-:-:S05]  /*0600*/  IMAD.WIDE R20, R21, 0x4, R14 ;  /* 0x0000000415147825 */ /* 0x000fca00078e020e */
[----:B------:R0:W5:Y:S02]  /*0610*/  LDG.E R23, desc[UR6][R20.64] ;  /* 0x0000000614177981 */ /* 0x000164000c1e1900 */
.L_x_1:
[----:B------:R-:W-:Y:S05]  /*0620*/  BSYNC.RECONVERGENT B0 ;  /* 0x0000000000007941 */ /* 0x000fea0003800200 */
.L_x_0:
[----:B------:R-:W-:Y:S01]  /*0630*/  ISETP.LT.OR P2, PT, R10, RZ, P3 ;  /* 0x000000ff0a00720c */ /* 0x000fe20001f41670 */
[----:B------:R-:W-:Y:S01]  /*0640*/  BSSY.RECONVERGENT B0, `(.L_x_2) ;  /* 0x0000009000007945 */ /* 0x000fe20003800200 */
[----:B------:R-:W-:-:S11]  /*0650*/  PLOP3.LUT P3, PT, P3, P1, PT, 0xf8, 0x8f ;  /* 0x00000000008f781c */ /* 0x000fd60001f63f70 */
[----:B------:R-:W-:Y:S05]  /*0660*/  @P2 BRA `(.L_x_3) ;  /* 0x0000000000182947 */ /* 0x000fea0003800000 */
[----:B0-----:R-:W-:-:S05]  /*0670*/  IMAD R21, R24, R3, R10 ;  /* 0x0000000318157224 */ /* 0x001fca00078e020a */
[----:B------:R-:W-:-:S13]  /*0680*/  ISETP.NE.AND P2, PT, R21, R4, PT ;  /* 0x000000041500720c */ /* 0x000fda0003f45270 */
[----:B------:R-:W-:Y:S05]  /*0690*/  @!P2 BRA `(.L_x_3) ;  /* 0x00000000000ca947 */ /* 0x000fea0003800000 */
[----:B------:R-:W-:-:S06]  /*06a0*/  IMAD.WIDE R20, R21, 0x4, R14 ;  /* 0x0000000415147825 */ /* 0x000fcc00078e020e */
[----:B------:R-:W2:Y:S02]  /*06b0*/  LDG.E R20, desc[UR6][R20.64] ;  /* 0x0000000614147981 */ /* 0x000ea4000c1e1900 */
[----:B--2--5:R-:W-:-:S07]  /*06c0*/  IMAD.IADD R23, R23, 0x1, R20 ;  /* 0x0000000117177824 */ /* 0x024fce00078e0214 */
.L_x_3:
[----:B------:R-:W-:Y:S05]  /*06d0*/  BSYNC.RECONVERGENT B0 ;  /* 0x0000000000007941 */ /* 0x000fea0003800200 */
.L_x_2:
[----:B------:R-:W-:Y:S01]  /*06e0*/  BSSY.RECONVERGENT B0, `(.L_x_4) ;  /* 0x0000009000007945 */ /* 0x000fe20003800200 */
[----:B------:R-:W-:-:S03]  /*06f0*/  ISETP.LT.OR P2, PT, R10, 0x1, !P6 ;  /* 0x000000010a00780c */ /* 0x000fc60007741670 */
[----:B------:R-:W-:Y:S10]  /*0700*/  @P3 BRA `(.L_x_5) ;  /* 0x0000000000183947 */ /* 0x000ff40003800000 */
[----:B0-----:R-:W-:-:S05]  /*0710*/  IMAD R21, R24, R3, R12 ;  /* 0x0000000318157224 */ /* 0x001fca00078e020c */
[----:B------:R-:W-:-:S13]  /*0720*/  ISETP.NE.AND P3, PT, R21, R4, PT ;  /* 0x000000041500720c */ /* 0x000fda0003f65270 */
[----:B------:R-:W-:Y:S05]  /*0730*/  @!P3 BRA `(.L_x_5) ;  /* 0x00000000000cb947 */ /* 0x000fea0003800000 */
[----:B------:R-:W-:-:S06]  /*0740*/  IMAD.WIDE R20, R21, 0x4, R14 ;  /* 0x0000000415147825 */ /* 0x000fcc00078e020e */
[----:B------:R-:W2:Y:S02]  /*0750*/  LDG.E R20, desc[UR6][R20.64] ;  /* 0x0000000614147981 */ /* 0x000ea4000c1e1900 */
[----:B--2--5:R-:W-:-:S07]  /*0760*/  IMAD.IADD R23, R23, 0x1, R20 ;  /* 0x0000000117177824 */ /* 0x024fce00078e0214 */
.L_x_5:
[----:B------:R-:W-:Y:S05]  /*0770*/  BSYNC.RECONVERGENT B0 ;  /* 0x0000000000007941 */ /* 0x000fea0003800200 */
.L_x_4:
[----:B------:R-:W-:Y:S01]  /*0780*/  PLOP3.LUT P3, PT, P2, P4, PT, 0xf8, 0x8f ;  /* 0x00000000008f781c */ /* 0x000fe20001769f70 */
[----:B------:R-:W-:Y:S01]  /*0790*/  BSSY.RECONVERGENT B0, `(.L_x_6) ;  /* 0x0000009000007945 */ /* 0x000fe20003800200 */
[----:B------:R-:W-:-:S11]  /*07a0*/  LOP3.LUT R11, R10, R3, RZ, 0xfc, !PT ;  /* 0x000000030a0b7212 */ /* 0x000fd600078efcff */
[----:B------:R-:W-:Y:S05]  /*07b0*/  @P3 BRA `(.L_x_7) ;  /* 0x0000000000183947 */ /* 0x000fea0003800000 */
[----:B0-----:R-:W-:-:S05]  /*07c0*/  IMAD R21, R25, R3, R22 ;  /* 0x0000000319157224 */ /* 0x001fca00078e0216 */
[----:B------:R-:W-:-:S13]  /*07d0*/  ISETP.NE.AND P3, PT, R21, R4, PT ;  /* 0x000000041500720c */ /* 0x000fda0003f65270 */
[----:B------:R-:W-:Y:S05]  /*07e0*/  @!P3 BRA `(.L_x_7) ;  /* 0x00000000000cb947 */ /* 0x000fea0003800000 */
[----:B------:R-:W-:-:S06]  /*07f0*/  IMAD.WIDE R20, R21, 0x4, R14 ;  /* 0x0000000415147825 */ /* 0x000fcc00078e020e */
[----:B------:R-:W2:Y:S02]  /*0800*/  LDG.E R20, desc[UR6][R20.64] ;  /* 0x0000000614147981 */ /* 0x000ea4000c1e1900 */
[----:B--2--5:R-:W-:-:S07]  /*0810*/  IADD3 R23, PT, PT, R23, R20, RZ ;  /* 0x0000001417177210 */ /* 0x024fce0007ffe0ff */
.L_x_7:
[----:B------:R-:W-:Y:S05]  /*0820*/  BSYNC.RECONVERGENT B0 ;  /* 0x0000000000007941 */ /* 0x000fea0003800200 */
.L_x_6:
[----:B------:R-:W-:Y:S01]  /*0830*/  ISETP.LT.OR P3, PT, R11, RZ, P4 ;  /* 0x000000ff0b00720c */ /* 0x000fe20002761670 */
[----:B------:R-:W-:-:S12]  /*0840*/  BSSY.RECONVERGENT B0, `(.L_x_8) ;  /* 0x0000008000007945 */ /* 0x000fd80003800200 */
[----:B------:R-:W-:Y:S05]  /*0850*/  @P3 BRA `(.L_x_9) ;  /* 0x0000000000183947 */ /* 0x000fea0003800000 */
[----:B0-----:R-:W-:-:S05]  /*0860*/  IMAD R21, R25, R3, R10 ;  /* 0x0000000319157224 */ /* 0x001fca00078e020a */
[----:B------:R-:W-:-:S13]  /*0870*/  ISETP.NE.AND P3, PT, R21, R4, PT ;  /* 0x000000041500720c */ /* 0x000fda0003f65270 */
[----:B------:R-:W-:Y:S05]  /*0880*/  @!P3 BRA `(.L_x_9) ;  /* 0x00000000000cb947 */ /* 0x000fea0003800000 */
[----:B------:R-:W-:-:S06]  /*0890*/  IMAD.WIDE R20, R21, 0x4, R14 ;  /* 0x0000000415147825 */ /* 0x000fcc00078e020e */
[----:B------:R-:W2:Y:S02]  /*08a0*/  LDG.E R20, desc[UR6][R20.64] ;  /* 0x0000000614147981 */ /* 0x000ea4000c1e1900 */
[----:B--2--5:R-:W-:-:S07]  /*08b0*/  IMAD.IADD R23, R23, 0x1, R20 ;  /* 0x0000000117177824 */ /* 0x024fce00078e0214 */
.L_x_9:
[----:B------:R-:W-:Y:S05]  /*08c0*/  BSYNC.RECONVERGENT B0 ;  /* 0x0000000000007941 */ /* 0x000fea0003800200 */
.L_x_8:
[----:B------:R1:W5:Y:S01]  /*08d0*/  LDG.E R13, desc[UR6][R16.64] ;  /* 0x00000006100d7981 */ /* 0x000362000c1e1900 */
[----:B------:R-:W-:Y:S01]  /*08e0*/  PLOP3.LUT P4, PT, P4, P1, PT, 0xf8, 0x8f ;  /* 0x00000000008f781c */ /* 0x000fe20002783f70 */
[----:B0-----:R-:W-:Y:S01]  /*08f0*/  VIADD R20, R26, 0x1 ;  /* 0x000000011a147836 */ /* 0x001fe20000000000 */
[----:B------:R-:W-:Y:S04]  /*0900*/  BSSY.RECONVERGENT B0, `(.L_x_10) ;  /* 0x000000b000007945 */ /* 0x000fe80003800200 */
[----:B------:R-:W-:-:S04]  /*0910*/  ISETP.GE.AND P3, PT, R20, R3, PT ;  /* 0x000000031400720c */ /* 0x000fc80003f66270 */
[----:B------:R-:W-:-:S04]  /*0920*/  ISETP.LT.OR P3, PT, R26, -0x1, P3 ;  /* 0xffffffff1a00780c */ /* 0x000fc80001f61670 */
[----:B------:R-:W-:Y:S01]  /*0930*/  PLOP3.LUT P5, PT, P5, P3, PT, 0xf8, 0x8f ;  /* 0x00000000008f781c */ /* 0x000fe20002fa7f70 */
[----:B-1----:R-:W-:-:S12]  /*0940*/  @P4 BRA `(.L_x_11) ;  /* 0x0000000000184947 */ /* 0x002fd80003800000 */
[----:B------:R-:W-:-:S05]  /*0950*/  IMAD R21, R25, R3, R12 ;  /* 0x0000000319157224 */ /* 0x000fca00078e020c */
[----:B------:R-:W-:-:S13]  /*0960*/  ISETP.NE.AND P4, PT, R21, R4, PT ;  /* 0x000000041500720c */ /* 0x000fda0003f85270 */
[----:B------:R-:W-:Y:S05]  /*0970*/  @!P4 BRA `(.L_x_11) ;  /* 0x00000000000cc947 */ /* 0x000fea0003800000 */
[----:B------:R-:W-:-:S06]  /*0980*/  IMAD.WIDE R20, R21, 0x4, R14 ;  /* 0x0000000415147825 */ /* 0x000fcc00078e020e */
[----:B------:R-:W2:Y:S02]  /*0990*/  LDG.E R20, desc[UR6][R20.64] ;  /* 0x0000000614147981 */ /* 0x000ea4000c1e1900 */
[----:B--2--5:R-:W-:-:S07]  /*09a0*/  IMAD.IADD R23, R23, 0x1, R20 ;  /* 0x0000000117177824 */ /* 0x024fce00078e0214 */
.L_x_11:
[----:B------:R-:W-:Y:S05]  /*09b0*/  BSYNC.RECONVERGENT B0 ;  /* 0x0000000000007941 */ /* 0x000fea0003800200 */
.L_x_10:
[----:B------:R-:W-:Y:S01]  /*09c0*/  PLOP3.LUT P4, PT, P2, P5, PT, 0xf8, 0x8f ;  /* 0x00000000008f781c */ /* 0x000fe2000178bf70 */
[----:B------:R-:W-:Y:S01]  /*09d0*/  BSSY.RECONVERGENT B0, `(.L_x_12) ;  /* 0x0000009000007945 */ /* 0x000fe20003800200 */
[----:B------:R-:W-:-:S11]  /*09e0*/  IADD3 R25, PT, PT, R25, 0x1, RZ ;  /* 0x0000000119197810 */ /* 0x000fd60007ffe0ff */
[----:B------:R-:W-:Y:S05]  /*09f0*/  @P4 BRA `(.L_x_13) ;  /* 0x0000000000184947 */ /* 0x000fea0003800000 */
[----:B------:R-:W-:-:S05]  /*0a00*/  IMAD R21, R25, R3, R22 ;  /* 0x0000000319157224 */ /* 0x000fca00078e0216 */
[----:B------:R-:W-:-:S13]  /*0a10*/  ISETP.NE.AND P4, PT, R21, R4, PT ;  /* 0x000000041500720c */ /* 0x000fda0003f85270 */
[----:B------:R-:W-:Y:S05]  /*0a20*/  @!P4 BRA `(.L_x_13) ;  /* 0x00000000000cc947 */ /* 0x000fea0003800000 */
[----:B------:R-:W-:-:S06]  /*0a30*/  IMAD.WIDE R20, R21, 0x4, R14 ;  /* 0x0000000415147825 */ /* 0x000fcc00078e020e */
[----:B------:R-:W2:Y:S02]  /*0a40*/  LDG.E R20, desc[UR6][R20.64] ;  /* 0x0000000614147981 */ /* 0x000ea4000c1e1900 */
[----:B--2--5:R-:W-:-:S07]  /*0a50*/  IMAD.IADD R23, R23, 0x1, R20 ;  /* 0x0000000117177824 */ /* 0x024fce00078e0214 */
.L_x_13:
[----:B------:R-:W-:Y:S05]  /*0a60*/  BSYNC.RECONVERGENT B0 ;  /* 0x0000000000007941 */ /* 0x000fea0003800200 */
.L_x_12:
[----:B------:R-:W-:Y:S01]  /*0a70*/  ISETP.LT.OR P4, PT, R11, RZ, P5 ;  /* 0x000000ff0b00720c */ /* 0x000fe20002f81670 */
[----:B------:R-:W-:-:S12]  /*0a80*/  BSSY.RECONVERGENT B0, `(.L_x_14) ;  /* 0x0000008000007945 */ /* 0x000fd80003800200 */
[----:B------:R-:W-:Y:S05]  /*0a90*/  @P4 BRA `(.L_x_15) ;  /* 0x0000000000184947 */ /* 0x000fea0003800000 */
[----:B------:R-:W-:-:S05]  /*0aa0*/  IMAD R21, R25, R3, R10 ;  /* 0x0000000319157224 */ /* 0x000fca00078e020a */
[----:B------:R-:W-:-:S13]  /*0ab0*/  ISETP.NE.AND P4, PT, R21, R4, PT ;  /* 0x000000041500720c */ /* 0x000fda0003f85270 */
[----:B------:R-:W-:Y:S05]  /*0ac0*/  @!P4 BRA `(.L_x_15) ;  /* 0x00000000000cc947 */ /* 0x000fea0003800000 */
[----:B------:R-:W-:-:S06]  /*0ad0*/  IMAD.WIDE R20, R21, 0x4, R14 ;  /* 0x0000000415147825 */ /* 0x000fcc00078e020e */
[----:B------:R-:W2:Y:S02]  /*0ae0*/  LDG.E R20, desc[UR6][R20.64] ;  /* 0x0000000614147981 */ /* 0x000ea4000c1e1900 */
[----:B--2--5:R-:W-:-:S07]  /*0af0*/  IMAD.IADD R23, R23, 0x1, R20 ;  /* 0x0000000117177824 */ /* 0x024fce00078e0214 */
.L_x_15:
[----:B------:R-:W-:Y:S05]  /*0b00*/  BSYNC.RECONVERGENT B0 ;  /* 0x0000000000007941 */ /* 0x000fea0003800200 */
.L_x_14:
[----:B------:R-:W-:Y:S01]  /*0b10*/  PLOP3.LUT P5, PT, P5, P1, PT, 0xf8, 0x8f ;  /* 0x00000000008f781c */ /* 0x000fe20002fa3f70 */
[----:B------:R-:W-:Y:S01]  /*0b20*/  BSSY.RECONVERGENT B0, `(.L_x_16) ;  /* 0x000000a000007945 */ /* 0x000fe20003800200 */
[----:B------:R-:W-:-:S04]  /*0b30*/  ISETP.GE.AND P4, PT, R8, R3, PT ;  /* 0x000000030800720c */ /* 0x000fc80003f86270 */
[----:B------:R-:W-:-:S07]  /*0b40*/  ISETP.LT.OR P4, PT, R8, RZ, P4 ;  /* 0x000000ff0800720c */ /* 0x000fce0002781670 */
[----:B------:R-:W-:Y:S06]  /*0b50*/  @P5 BRA `(.L_x_17) ;  /* 0x0000000000185947 */ /* 0x000fec0003800000 */
[----:B------:R-:W-:-:S05]  /*0b60*/  IMAD R21, R25, R3, R12 ;  /* 0x0000000319157224 */ /* 0x000fca00078e020c */
[----:B------:R-:W-:-:S13]  /*0b70*/  ISETP.NE.AND P5, PT, R21, R4, PT ;  /* 0x000000041500720c */ /* 0x000fda0003fa5270 */
[----:B------:R-:W-:Y:S05]  /*0b80*/  @!P5 BRA `(.L_x_17) ;  /* 0x00000000000cd947 */ /* 0x000fea0003800000 */
[----:B------:R-:W-:-:S06]  /*0b90*/  IMAD.WIDE R20, R21, 0x4, R14 ;  /* 0x0000000415147825 */ /* 0x000fcc00078e020e */
[----:B------:R-:W2:Y:S02]  /*0ba0*/  LDG.E R20, desc[UR6][R20.64] ;  /* 0x0000000614147981 */ /* 0x000ea4000c1e1900 */
[----:B--2--5:R-:W-:-:S07]  /*0bb0*/  IMAD.IADD R23, R23, 0x1, R20 ;  /* 0x0000000117177824 */ /* 0x024fce00078e0214 */
.L_x_17:
[----:B------:R-:W-:Y:S05]  /*0bc0*/  BSYNC.RECONVERGENT B0 ;  /* 0x0000000000007941 */ /* 0x000fea0003800200 */
.L_x_16:
[----:B------:R-:W-:Y:S01]  /*0bd0*/  PLOP3.LUT P6, PT, P4, P0, PT, 0xf8, 0x8f ;  /* 0x00000000008f781c */ /* 0x000fe200027c1f70 */
[----:B------:R-:W-:Y:S01]  /*0be0*/  BSSY.RECONVERGENT B0, `(.L_x_18) ;  /* 0x000000a000007945 */ /* 0x000fe20003800200 */
[----:B------:R-:W-:Y:S02]  /*0bf0*/  IADD3 R24, PT, PT, R24, R3, RZ ;  /* 0x0000000318187210 */ /* 0x000fe40007ffe0ff */
[----:B------:R-:W-:-:S13]  /*0c00*/  ISETP.LT.OR P5, PT, R10, 0x1, P6 ;  /* 0x000000010a00780c */ /* 0x000fda00037a1670 */
[----:B------:R-:W-:Y:S05]  /*0c10*/  @P5 BRA `(.L_x_19) ;  /* 0x0000000000185947 */ /* 0x000fea0003800000 */
[----:B------:R-:W-:-:S05]  /*0c20*/  IMAD R21, R24, R3, R22 ;  /* 0x0000000318157224 */ /* 0x000fca00078e0216 */
[----:B------:R-:W-:-:S13]  /*0c30*/  ISETP.NE.AND P5, PT, R21, R4, PT ;  /* 0x000000041500720c */ /* 0x000fda0003fa5270 */
[----:B------:R-:W-:Y:S05]  /*0c40*/  @!P5 BRA `(.L_x_19) ;  /* 0x00000000000cd947 */ /* 0x000fea0003800000 */
[----:B------:R-:W-:-:S06]  /*0c50*/  IMAD.WIDE R20, R21, 0x4, R14 ;  /* 0x0000000415147825 */ /* 0x000fcc00078e020e */
[----:B------:R-:W2:Y:S02]  /*0c60*/  LDG.E R20, desc[UR6][R20.64] ;  /* 0x0000000614147981 */ /* 0x000ea4000c1e1900 */
[----:B--2--5:R-:W-:-:S07]  /*0c70*/  IMAD.IADD R23, R23, 0x1, R20 ;  /* 0x0000000117177824 */ /* 0x024fce00078e0214 */
.L_x_19:
[----:B------:R-:W-:Y:S05]  /*0c80*/  BSYNC.RECONVERGENT B0 ;  /* 0x0000000000007941 */ /* 0x000fea0003800200 */
.L_x_18:
[----:B------:R-:W-:Y:S01]  /*0c90*/  ISETP.LT.OR P5, PT, R10, RZ, P6 ;  /* 0x000000ff0a00720c */ /* 0x000fe200037a1670 */
[----:B------:R-:W-:Y:S01]  /*0ca0*/  BSSY.RECONVERGENT B0, `(.L_x_20) ;  /* 0x0000009000007945 */ /* 0x000fe20003800200 */
[----:B------:R-:W-:-:S11]  /*0cb0*/  PLOP3.LUT P6, PT, P6, P1, PT, 0xf8, 0x8f ;  /* 0x00000000008f781c */ /* 0x000fd600037c3f70 */
[----:B------:R-:W-:Y:S05]  /*0cc0*/  @P5 BRA `(.L_x_21) ;  /* 0x0000000000185947 */ /* 0x000fea0003800000 */
[----:B------:R-:W-:-:S05]  /*0cd0*/  IMAD R21, R24, R3, R10 ;  /* 0x0000000318157224 */ /* 0x000fca00078e020a */
[----:B------:R-:W-:-:S13]  /*0ce0*/  ISETP.NE.AND P5, PT, R21, R4, PT ;  /* 0x000000041500720c */ /* 0x000fda0003fa5270 */
[----:B------:R-:W-:Y:S05]  /*0cf0*/  @!P5 BRA `(.L_x_21) ;  /* 0x00000000000cd947 */ /* 0x000fea0003800000 */
[----:B------:R-:W-:-:S06]  /*0d00*/  IMAD.WIDE R20, R21, 0x4, R14 ;  /* 0x0000000415147825 */ /* 0x000fcc00078e020e */
[----:B------:R-:W2:Y:S02]  /*0d10*/  LDG.E R20, desc[UR6][R20.64] ;  /* 0x0000000614147981 */ /* 0x000ea4000c1e1900 */
[----:B--2--5:R-:W-:-:S07]  /*0d20*/  IMAD.IADD R23, R23, 0x1, R20 ;  /* 0x0000000117177824 */ /* 0x024fce00078e0214 */
.L_x_21:
[----:B------:R-:W-:Y:S05]  /*0d30*/  BSYNC.RECONVERGENT B0 ;  /* 0x0000000000007941 */ /* 0x000fea0003800200 */
.L_x_20:
[----:B------:R-:W-:Y:S04]  /*0d40*/  BSSY.RECONVERGENT B0, `(.L_x_22) ;  /* 0x0000008000007945 */ /* 0x000fe80003800200 */
[----:B------:R-:W-:Y:S05]  /*0d50*/  @P6 BRA `(.L_x_23) ;  /* 0x0000000000186947 */ /* 0x000fea0003800000 */
[----:B------:R-:W-:-:S05]  /*0d60*/  IMAD R21, R24, R3, R12 ;  /* 0x0000000318157224 */ /* 0x000fca00078e020c */
[----:B------:R-:W-:-:S13]  /*0d70*/  ISETP.NE.AND P5, PT, R21, R4, PT ;  /* 0x000000041500720c */ /* 0x000fda0003fa5270 */
[----:B------:R-:W-:Y:S05]  /*0d80*/  @!P5 BRA `(.L_x_23) ;  /* 0x00000000000cd947 */ /* 0x000fea0003800000 */
[----:B------:R-:W-:-:S06]  /*0d90*/  IMAD.WIDE R20, R21, 0x4, R14 ;  /* 0x0000000415147825 */ /* 0x000fcc00078e020e */
[----:B------:R-:W2:Y:S02]  /*0da0*/  LDG.E R20, desc[UR6][R20.64] ;  /* 0x0000000614147981 */ /* 0x000ea4000c1e1900 */
[----:B--2--5:R-:W-:-:S07]  /*0db0*/  IMAD.IADD R23, R23, 0x1, R20 ;  /* 0x0000000117177824 */ /* 0x024fce00078e0214 */
.L_x_23:
[----:B------:R-:W-:Y:S05]  /*0dc0*/  BSYNC.RECONVERGENT B0 ;  /* 0x0000000000007941 */ /* 0x000fea0003800200 */
.L_x_22:
[----:B------:R-:W-:Y:S01]  /*0dd0*/  ISETP.LT.OR P6, PT, R9, RZ, P4 ;  /* 0x000000ff0900720c */ /* 0x000fe200027c1670 */
[----:B------:R-:W-:Y:S01]  /*0de0*/  BSSY.RECONVERGENT B0, `(.L_x_24) ;  /* 0x000000a000007945 */ /* 0x000fe20003800200 */
[----:B------:R-:W-:Y:S02]  /*0df0*/  IMAD R25, R24, R3, R3 ;  /* 0x0000000318197224 */ /* 0x000fe400078e0203 */
[----:B------:R-:W-:-:S13]  /*0e00*/  PLOP3.LUT P5, PT, P2, P6, PT, 0xf8, 0x8f ;  /* 0x00000000008f781c */ /* 0x000fda00017adf70 */
[----:B------:R-:W-:Y:S05]  /*0e10*/  @P5 BRA `(.L_x_25) ;  /* 0x0000000000185947 */ /* 0x000fea0003800000 */
[----:B------:R-:W-:-:S04]  /*0e20*/  IADD3 R21, PT, PT, R22, R25, RZ ;  /* 0x0000001916157210 */ /* 0x000fc80007ffe0ff */
[----:B------:R-:W-:-:S13]  /*0e30*/  ISETP.NE.AND P5, PT, R21, R4, PT ;  /* 0x000000041500720c */ /* 0x000fda0003fa5270 */
[----:B------:R-:W-:Y:S05]  /*0e40*/  @!P5 BRA `(.L_x_25) ;  /* 0x00000000000cd947 */ /* 0x000fea0003800000 */
[----:B------:R-:W-:-:S06]  /*0e50*/  IMAD.WIDE R20, R21, 0x4, R14 ;  /* 0x0000000415147825 */ /* 0x000fcc00078e020e */
[----:B------:R-:W2:Y:S02]  /*0e60*/  LDG.E R20, desc[UR6][R20.64] ;  /* 0x0000000614147981 */ /* 0x000ea4000c1e1900 */
[----:B--2--5:R-:W-:-:S07]  /*0e70*/  IMAD.IADD R23, R23, 0x1, R20 ;  /* 0x0000000117177824 */ /* 0x024fce00078e0214 */
.L_x_25:
[----:B------:R-:W-:Y:S05]  /*0e80*/  BSYNC.RECONVERGENT B0 ;  /* 0x0000000000007941 */ /* 0x000fea0003800200 */
.L_x_24:
[----:B------:R-:W-:Y:S01]  /*0e90*/  ISETP.LT.OR P5, PT, R11, RZ, P6 ;  /* 0x000000ff0b00720c */ /* 0x000fe200037a1670 */
[----:B------:R-:W-:Y:S01]  /*0ea0*/  BSSY.RECONVERGENT B0, `(.L_x_26) ;  /* 0x000000a000007945 */ /* 0x000fe20003800200 */
[----:B------:R-:W-:Y:S02]  /*0eb0*/  PLOP3.LUT P6, PT, P6, P1, PT, 0xf8, 0x8f ;  /* 0x00000000008f781c */ /* 0x000fe400037c3f70 */
[----:B------:R-:W-:-:S09]  /*0ec0*/  PLOP3.LUT P4, PT, P4, P3, PT, 0xf8, 0x8f ;  /* 0x00000000008f781c */ /* 0x000fd20002787f70 */
[----:B------:R-:W-:Y:S05]  /*0ed0*/  @P5 BRA `(.L_x_27) ;  /* 0x0000000000185947 */ /* 0x000fea0003800000 */
[----:B------:R-:W-:-:S05]  /*0ee0*/  IMAD.IADD R21, R10, 0x1, R25 ;  /* 0x000000010a157824 */ /* 0x000fca00078e0219 */
[----:B------:R-:W-:-:S13]  /*0ef0*/  ISETP.NE.AND P5, PT, R21, R4, PT ;  /* 0x000000041500720c */ /* 0x000fda0003fa5270 */
[----:B------:R-:W-:Y:S05]  /*0f00*/  @!P5 BRA `(.L_x_27) ;  /* 0x00000000000cd947 */ /* 0x000fea0003800000 */
[----:B------:R-:W-:-:S06]  /*0f10*/  IMAD.WIDE R20, R21, 0x4, R14 ;  /* 0x0000000415147825 */ /* 0x000fcc00078e020e */
[----:B------:R-:W2:Y:S02]  /*0f20*/  LDG.E R20, desc[UR6][R20.64] ;  /* 0x0000000614147981 */ /* 0x000ea4000c1e1900 */
[----:B--2--5:R-:W-:-:S07]  /*0f30*/  IMAD.IADD R23, R23, 0x1, R20 ;  /* 0x0000000117177824 */ /* 0x024fce00078e0214 */
.L_x_27:
[----:B------:R-:W-:Y:S05]  /*0f40*/  BSYNC.RECONVERGENT B0 ;  /* 0x0000000000007941 */ /* 0x000fea0003800200 */
.L_x_26:
[----:B------:R-:W-:Y:S04]  /*0f50*/  BSSY.RECONVERGENT B0, `(.L_x_28) ;  /* 0x0000008000007945 */ /* 0x000fe80003800200 */
[----:B------:R-:W-:Y:S05]  /*0f60*/  @P6 BRA `(.L_x_29) ;  /* 0x0000000000186947 */ /* 0x000fea0003800000 */
[----:B------:R-:W-:-:S04]  /*0f70*/  IADD3 R21, PT, PT, R12, R25, RZ ;  /* 0x000000190c157210 */ /* 0x000fc80007ffe0ff */
[----:B------:R-:W-:-:S13]  /*0f80*/  ISETP.NE.AND P5, PT, R21, R4, PT ;  /* 0x000000041500720c */ /* 0x000fda0003fa5270 */
[----:B------:R-:W-:Y:S05]  /*0f90*/  @!P5 BRA `(.L_x_29) ;  /* 0x00000000000cd947 */ /* 0x000fea0003800000 */
[----:B------:R-:W-:-:S06]  /*0fa0*/  IMAD.WIDE R20, R21, 0x4, R14 ;  /* 0x0000000415147825 */ /* 0x000fcc00078e020e */
[----:B------:R-:W2:Y:S02]  /*0fb0*/  LDG.E R20, desc[UR6][R20.64] ;  /* 0x0000000614147981 */ /* 0x000ea4000c1e1900 */
[----:B--2--5:R-:W-:-:S07]  /*0fc0*/  IMAD.IADD R23, R23, 0x1, R20 ;  /* 0x0000000117177824 */ /* 0x024fce00078e0214 */
.L_x_29:
[----:B------:R-:W-:Y:S05]  /*0fd0*/  BSYNC.RECONVERGENT B0 ;  /* 0x0000000000007941 */ /* 0x000fea0003800200 */
.L_x_28:
[----:B------:R-:W-:Y:S01]  /*0fe0*/  PLOP3.LUT P5, PT, P2, P4, PT, 0xf8, 0x8f ;  /* 0x00000000008f781c */ /* 0x000fe200017a9f70 */
[----:B------:R-:W-:Y:S01]  /*0ff0*/  BSSY.RECONVERGENT B0, `(.L_x_30) ;  /* 0x0000009000007945 */ /* 0x000fe20003800200 */
[----:B------:R-:W-:-:S11]  /*1000*/  VIADD R25, R24, 0x2 ;  /* 0x0000000218197836 */ /* 0x000fd60000000000 */
[----:B------:R-:W-:Y:S05]  /*1010*/  @P5 BRA `(.L_x_31) ;  /* 0x0000000000185947 */ /* 0x000fea0003800000 */
[----:B------:R-:W-:-:S05]  /*1020*/  IMAD R21, R25, R3, R22 ;  /* 0x0000000319157224 */ /* 0x000fca00078e0216 */
[----:B------:R-:W-:-:S13]  /*1030*/  ISETP.NE.AND P5, PT, R21, R4, PT ;  /* 0x000000041500720c */ /* 0x000fda0003fa5270 */
[----:B------:R-:W-:Y:S05]  /*1040*/  @!P5 BRA `(.L_x_31) ;  /* 0x00000000000cd947 */ /* 0x000fea0003800000 */
[----:B------:R-:W-:-:S06]  /*1050*/  IMAD.WIDE R20, R21, 0x4, R14 ;  /* 0x0000000415147825 */ /* 0x000fcc00078e020e */
[----:B------:R-:W2:Y:S02]  /*1060*/  LDG.E R20, desc[UR6][R20.64] ;  /* 0x0000000614147981 */ /* 0x000ea4000c1e1900 */
[----:B--2--5:R-:W-:-:S07]  /*1070*/  IMAD.IADD R23, R23, 0x1, R20 ;  /* 0x0000000117177824 */ /* 0x024fce00078e0214 */
.L_x_31:
[----:B------:R-:W-:Y:S05]  /*1080*/  BSYNC.RECONVERGENT B0 ;  /* 0x0000000000007941 */ /* 0x000fea0003800200 */
.L_x_30:
        /* <DEDUP_REMOVED lines=8> */
[----:B--2--5:R-:W-:-:S07]  /*1110*/  IADD3 R23, PT, PT, R23, R20, RZ ;  /* 0x0000001417177210 */ /* 0x024fce0007ffe0ff */
.L_x_33:
[----:B------:R-:W-:Y:S05]  /*1120*/  BSYNC.RECONVERGENT B0 ;  /* 0x0000000000007941 */ /* 0x000fea0003800200 */
.L_x_32:
[----:B------:R-:W-:Y:S01]  /*1130*/  PLOP3.LUT P4, PT, P4, P1, PT, 0xf8, 0x8f ;  /* 0x00000000008f781c */ /* 0x000fe20002783f70 */
[----:B------:R-:W-:Y:S01]  /*1140*/  VIADD R20, R8, 0x1 ;  /* 0x0000000108147836 */ /* 0x000fe20000000000 */
[----:B------:R-:W-:Y:S04]  /*1150*/  BSSY.RECONVERGENT B0, `(.L_x_34) ;  /* 0x000000b000007945 */ /* 0x000fe80003800200 */
[----:B------:R-:W-:-:S04]  /*1160*/  ISETP.GE.AND P5, PT, R20, R3, PT ;  /* 0x000000031400720c */ /* 0x000fc80003fa6270 */
[----:B------:R-:W-:-:S04]  /*1170*/  ISETP.LT.OR P5, PT, R8, -0x1, P5 ;  /* 0xffffffff0800780c */ /* 0x000fc80002fa1670 */
[----:B------:R-:W-:Y:S01]  /*1180*/  PLOP3.LUT P0, PT, P5, P0, PT, 0xf8, 0x8f ;  /* 0x00000000008f781c */ /* 0x000fe20002f01f70 */
[----:B------:R-:W-:-:S12]  /*1190*/  @P4 BRA `(.L_x_35) ;  /* 0x0000000000184947 */ /* 0x000fd80003800000 */
[----:B------:R-:W-:-:S05]  /*11a0*/  IMAD R21, R25, R3, R12 ;  /* 0x0000000319157224 */ /* 0x000fca00078e020c */
[----:B------:R-:W-:-:S13]  /*11b0*/  ISETP.NE.AND P4, PT, R21, R4, PT ;  /* 0x000000041500720c */ /* 0x000fda0003f85270 */
[----:B------:R-:W-:Y:S05]  /*11c0*/  @!P4 BRA `(.L_x_35) ;  /* 0x00000000000cc947 */ /* 0x000fea0003800000 */
[----:B------:R-:W-:-:S06]  /*11d0*/  IMAD.WIDE R20, R21, 0x4, R14 ;  /* 0x0000000415147825 */ /* 0x000fcc00078e020e */
[----:B------:R-:W2:Y:S02]  /*11e0*/  LDG.E R20, desc[UR6][R20.64] ;  /* 0x0000000614147981 */ /* 0x000ea4000c1e1900 */
[----:B--2--5:R-:W-:-:S07]  /*11f0*/  IMAD.IADD R23, R23, 0x1, R20 ;  /* 0x0000000117177824 */ /* 0x024fce00078e0214 */
.L_x_35:
[----:B------:R-:W-:Y:S05]  /*1200*/  BSYNC.RECONVERGENT B0 ;  /* 0x0000000000007941 */ /* 0x000fea0003800200 */
.L_x_34:
[----:B------:R-:W-:Y:S01]  /*1210*/  ISETP.LT.OR P4, PT, R10, 0x1, P0 ;  /* 0x000000010a00780c */ /* 0x000fe20000781670 */
[----:B------:R-:W-:Y:S01]  /*1220*/  BSSY.RECONVERGENT B0, `(.L_x_36) ;  /* 0x000000b000007945 */ /* 0x000fe20003800200 */
[----:B------:R-:W-:Y:S01]  /*1230*/  PLOP3.LUT P3, PT, P5, P3, PT, 0xf8, 0x8f ;  /* 0x00000000008f781c */ /* 0x000fe20002f67f70 */
[----:B------:R-:W-:Y:S01]  /*1240*/  IMAD.IADD R24, R24, 0x1, R3 ;  /* 0x0000000118187824 */ /* 0x000fe200078e0203 */
[----:B------:R-:W-:-:S09]  /*1250*/  ISETP.LT.OR P5, PT, R9, RZ, P5 ;  /* 0x000000ff0900720c */ /* 0x000fd20002fa1670 */
[----:B------:R-:W-:Y:S05]  /*1260*/  @P4 BRA `(.L_x_37) ;  /* 0x0000000000184947 */ /* 0x000fea0003800000 */
[----:B------:R-:W-:-:S05]  /*1270*/  IMAD R9, R24, R3, R22 ;  /* 0x0000000318097224 */ /* 0x000fca00078e0216 */
[----:B------:R-:W-:-:S13]  /*1280*/  ISETP.NE.AND P4, PT, R9, R4, PT ;  /* 0x000000040900720c */ /* 0x000fda0003f85270 */
[----:B------:R-:W-:Y:S05]  /*1290*/  @!P4 BRA `(.L_x_37) ;  /* 0x00000000000cc947 */ /* 0x000fea0003800000 */
[----:B------:R-:W-:-:S06]  /*12a0*/  IMAD.WIDE R8, R9, 0x4, R14 ;  /* 0x0000000409087825 */ /* 0x000fcc00078e020e */
[----:B------:R-:W2:Y:S02]  /*12b0*/  LDG.E R8, desc[UR6][R8.64] ;  /* 0x0000000608087981 */ /* 0x000ea4000c1e1900 */
[----:B--2--5:R-:W-:-:S07]  /*12c0*/  IADD3 R23, PT, PT, R23, R8, RZ ;  /* 0x0000000817177210 */ /* 0x024fce0007ffe0ff */
.L_x_37:
[----:B------:R-:W-:Y:S05]  /*12d0*/  BSYNC.RECONVERGENT B0 ;  /* 0x0000000000007941 */ /* 0x000fea0003800200 */
.L_x_36:
        /* <DEDUP_REMOVED lines=10> */
.L_x_39:
[----:B------:R-:W-:Y:S05]  /*1380*/  BSYNC.RECONVERGENT B0 ;  /* 0x0000000000007941 */ /* 0x000fea0003800200 */
.L_x_38:
[----:B------:R-:W-:Y:S01]  /*1390*/  BSSY.RECONVERGENT B0, `(.L_x_40) ;  /* 0x0000009000007945 */ /* 0x000fe20003800200 */
[----:B------:R-:W-:-:S03]  /*13a0*/  ISETP.LT.OR P4, PT, R11, RZ, P5 ;  /* 0x000000ff0b00720c */ /* 0x000fc60002f81670 */
[----:B------:R-:W-:Y:S10]  /*13b0*/  @P0 BRA `(.L_x_41) ;  /* 0x0000000000180947 */ /* 0x000ff40003800000 */
[----:B------:R-:W-:-:S05]  /*13c0*/  IMAD R9, R24, R3, R12 ;  /* 0x0000000318097224 */ /* 0x000fca00078e020c */
[----:B------:R-:W-:-:S13]  /*13d0*/  ISETP.NE.AND P0, PT, R9, R4, PT ;  /* 0x000000040900720c */ /* 0x000fda0003f05270 */
[----:B------:R-:W-:Y:S05]  /*13e0*/  @!P0 BRA `(.L_x_41) ;  /* 0x00000000000c8947 */ /* 0x000fea0003800000 */
[----:B------:R-:W-:-:S06]  /*13f0*/  IMAD.WIDE R8, R9, 0x4, R14 ;  /* 0x0000000409087825 */ /* 0x000fcc00078e020e */
[----:B------:R-:W2:Y:S02]  /*1400*/  LDG.E R8, desc[UR6][R8.64] ;  /* 0x0000000608087981 */ /* 0x000ea4000c1e1900 */
[----:B--2--5:R-:W-:-:S07]  /*1410*/  IMAD.IADD R23, R23, 0x1, R8 ;  /* 0x0000000117177824 */ /* 0x024fce00078e0208 */
.L_x_41:
[----:B------:R-:W-:Y:S05]  /*1420*/  BSYNC.RECONVERGENT B0 ;  /* 0x0000000000007941 */ /* 0x000fea0003800200 */
.L_x_40:
[----:B------:R-:W-:Y:S01]  /*1430*/  PLOP3.LUT P0, PT, P5, P1, PT, 0xf8, 0x8f ;  /* 0x00000000008f781c */ /* 0x000fe20002f03f70 */
[----:B------:R-:W-:Y:S01]  /*1440*/  BSSY.RECONVERGENT B0, `(.L_x_42) ;  /* 0x000000d000007945 */ /* 0x000fe20003800200 */
[----:B------:R-:W-:Y:S02]  /*1450*/  PLOP3.LUT P5, PT, P2, P5, PT, 0xf8, 0x8f ;  /* 0x00000000008f781c */ /* 0x000fe400017abf70 */
[----:B------:R-:W-:Y:S02]  /*1460*/  PLOP3.LUT P2, PT, P2, P3, PT, 0xf8, 0x8f ;  /* 0x00000000008f781c */ /* 0x000fe40001747f70 */
[----:B------:R-:W-:Y:S02]  /*1470*/  PLOP3.LUT P1, PT, P3, P1, PT, 0xf8, 0x8f ;  /* 0x00000000008f781c */ /* 0x000fe40001f23f70 */
[----:B------:R-:W-:Y:S01]  /*1480*/  ISETP.LT.OR P3, PT, R11, RZ, P3 ;  /* 0x000000ff0b00720c */ /* 0x000fe20001f61670 */
[----:B------:R-:W-:-:S06]  /*1490*/  IMAD R11, R24, R3, R3 ;  /* 0x00000003180b7224 */ /* 0x000fcc00078e0203 */
[----:B------:R-:W-:Y:S06]  /*14a0*/  @P5 BRA `(.L_x_43) ;  /* 0x0000000000185947 */ /* 0x000fec0003800000 */
[----:B------:R-:W-:-:S05]  /*14b0*/  IMAD.IADD R9, R22, 0x1, R11 ;  /* 0x0000000116097824 */ /* 0x000fca00078e020b */
[----:B------:R-:W-:-:S13]  /*14c0*/  ISETP.NE.AND P5, PT, R9, R4, PT ;  /* 0x000000040900720c */ /* 0x000fda0003fa5270 */
[----:B------:R-:W-:Y:S05]  /*14d0*/  @!P5 BRA `(.L_x_43) ;  /* 0x00000000000cd947 */ /* 0x000fea0003800000 */
[----:B------:R-:W-:-:S06]  /*14e0*/  IMAD.WIDE R8, R9, 0x4, R14 ;  /* 0x0000000409087825 */ /* 0x000fcc00078e020e */
[----:B------:R-:W2:Y:S02]  /*14f0*/  LDG.E R8, desc[UR6][R8.64] ;  /* 0x0000000608087981 */ /* 0x000ea4000c1e1900 */
[----:B--2--5:R-:W-:-:S07]  /*1500*/  IADD3 R23, PT, PT, R23, R8, RZ ;  /* 0x0000000817177210 */ /* 0x024fce0007ffe0ff */
.L_x_43:
[----:B------:R-:W-:Y:S05]  /*1510*/  BSYNC.RECONVERGENT B0 ;  /* 0x0000000000007941 */ /* 0x000fea0003800200 */
.L_x_42:
[----:B------:R-:W-:Y:S01]  /*1520*/  BSSY.RECONVERGENT B0, `(.L_x_44) ;  /* 0x0000009000007945 */ /* 0x000fe20003800200 */
[----:B-----5:R-:W-:-:S03]  /*1530*/  ISETP.NE.AND P5, PT, R13, 0x1, PT ;  /* 0x000000010d00780c */ /* 0x020fc60003fa5270 */
[----:B------:R-:W-:Y:S10]  /*1540*/  @P4 BRA `(.L_x_45) ;  /* 0x0000000000184947 */ /* 0x000ff40003800000 */
[----:B------:R-:W-:-:S05]  /*1550*/  IMAD.IADD R9, R10, 0x1, R11 ;  /* 0x000000010a097824 */ /* 0x000fca00078e020b */
[----:B------:R-:W-:-:S13]  /*1560*/  ISETP.NE.AND P4, PT, R9, R4, PT ;  /* 0x000000040900720c */ /* 0x000fda0003f85270 */
[----:B------:R-:W-:Y:S05]  /*1570*/  @!P4 BRA `(.L_x_45) ;  /* 0x00000000000cc947 */ /* 0x000fea0003800000 */
[----:B------:R-:W-:-:S06]  /*1580*/  IMAD.WIDE R8, R9, 0x4, R14 ;  /* 0x0000000409087825 */ /* 0x000fcc00078e020e */
[----:B------:R-:W2:Y:S02]  /*1590*/  LDG.E R8, desc[UR6][R8.64] ;  /* 0x0000000608087981 */ /* 0x000ea4000c1e1900 */
[----:B--2---:R-:W-:-:S07]  /*15a0*/  IMAD.IADD R23, R23, 0x1, R8 ;  /* 0x0000000117177824 */ /* 0x004fce00078e0208 */
.L_x_45:
[----:B------:R-:W-:Y:S05]  /*15b0*/  BSYNC.RECONVERGENT B0 ;  /* 0x0000000000007941 */ /* 0x000fea0003800200 */
.L_x_44:
[----:B------:R-:W-:Y:S04]  /*15c0*/  BSSY.RECONVERGENT B0, `(.L_x_46) ;  /* 0x0000008000007945 */ /* 0x000fe80003800200 */
[----:B------:R-:W-:Y:S05]  /*15d0*/  @P0 BRA `(.L_x_47) ;  /* 0x0000000000180947 */ /* 0x000fea0003800000 */
[----:B------:R-:W-:-:S04]  /*15e0*/  IADD3 R9, PT, PT, R12, R11, RZ ;  /* 0x0000000b0c097210 */ /* 0x000fc80007ffe0ff */
[----:B------:R-:W-:-:S13]  /*15f0*/  ISETP.NE.AND P0, PT, R9, R4, PT ;  /* 0x000000040900720c */ /* 0x000fda0003f05270 */
[----:B------:R-:W-:Y:S05]  /*1600*/  @!P0 BRA `(.L_x_47) ;  /* 0x00000000000c8947 */ /* 0x000fea0003800000 */
[----:B------:R-:W-:-:S06]  /*1610*/  IMAD.WIDE R8, R9, 0x4, R14 ;  /* 0x0000000409087825 */ /* 0x000fcc00078e020e */
[----:B------:R-:W2:Y:S02]  /*1620*/  LDG.E R8, desc[UR6][R8.64] ;  /* 0x0000000608087981 */ /* 0x000ea4000c1e1900 */
[----:B--2---:R-:W-:-:S07]  /*1630*/  IMAD.IADD R23, R23, 0x1, R8 ;  /* 0x0000000117177824 */ /* 0x004fce00078e0208 */
.L_x_47:
[----:B------:R-:W-:Y:S05]  /*1640*/  BSYNC.RECONVERGENT B0 ;  /* 0x0000000000007941 */ /* 0x000fea0003800200 */
.L_x_46:
[----:B------:R-:W-:Y:S01]  /*1650*/  BSSY.RECONVERGENT B0, `(.L_x_48) ;  /* 0x0000009000007945 */ /* 0x000fe20003800200 */
[----:B------:R-:W-:-:S03]  /*1660*/  VIADD R24, R24, 0x2 ;  /* 0x0000000218187836 */ /* 0x000fc60000000000 */
[----:B------:R-:W-:Y:S05]  /*1670*/  @P2 BRA `(.L_x_49) ;  /* 0x0000000000182947 */ /* 0x000fea0003800000 */
[----:B------:R-:W-:-:S05]  /*1680*/  IMAD R9, R24, R3, R22 ;  /* 0x0000000318097224 */ /* 0x000fca00078e0216 */
[----:B------:R-:W-:-:S13]  /*1690*/  ISETP.NE.AND P0, PT, R9, R4, PT ;  /* 0x000000040900720c */ /* 0x000fda0003f05270 */
[----:B------:R-:W-:Y:S05]  /*16a0*/  @!P0 BRA `(.L_x_49) ;  /* 0x00000000000c8947 */ /* 0x000fea0003800000 */
[----:B------:R-:W-:-:S06]  /*16b0*/  IMAD.WIDE R8, R9, 0x4, R14 ;  /* 0x0000000409087825 */ /* 0x000fcc00078e020e */
[----:B------:R-:W2:Y:S02]  /*16c0*/  LDG.E R8, desc[UR6][R8.64] ;  /* 0x0000000608087981 */ /* 0x000ea4000c1e1900 */
[----:B--2---:R-:W-:-:S07]  /*16d0*/  IADD3 R23, PT, PT, R23, R8, RZ ;  /* 0x0000000817177210 */ /* 0x004fce0007ffe0ff */
.L_x_49:
[----:B------:R-:W-:Y:S05]  /*16e0*/  BSYNC.RECONVERGENT B0 ;  /* 0x0000000000007941 */ /* 0x000fea0003800200 */
.L_x_48:
[----:B------:R-:W-:Y:S04]  /*16f0*/  BSSY.RECONVERGENT B0, `(.L_x_50) ;  /* 0x0000008000007945 */ /* 0x000fe80003800200 */
[----:B------:R-:W-:Y:S05]  /*1700*/  @P3 BRA `(.L_x_51) ;  /* 0x0000000000183947 */ /* 0x000fea0003800000 */
[----:B------:R-:W-:-:S05]  /*1710*/  IMAD R9, R24, R3, R10 ;  /* 0x0000000318097224 */ /* 0x000fca00078e020a */
[----:B------:R-:W-:-:S13]  /*1720*/  ISETP.NE.AND P0, PT, R9, R4, PT ;  /* 0x000000040900720c */ /* 0x000fda0003f05270 */
[----:B------:R-:W-:Y:S05]  /*1730*/  @!P0 BRA `(.L_x_51) ;  /* 0x00000000000c8947 */ /* 0x000fea0003800000 */
[----:B------:R-:W-:-:S06]  /*1740*/  IMAD.WIDE R8, R9, 0x4, R14 ;  /* 0x0000000409087825 */ /* 0x000fcc00078e020e */
[----:B------:R-:W2:Y:S02]  /*1750*/  LDG.E R8, desc[UR6][R8.64] ;  /* 0x0000000608087981 */ /* 0x000ea4000c1e1900 */
[----:B--2---:R-:W-:-:S07]  /*1760*/  IMAD.IADD R23, R23, 0x1, R8 ;  /* 0x0000000117177824 */ /* 0x004fce00078e0208 */
.L_x_51:
[----:B------:R-:W-:Y:S05]  /*1770*/  BSYNC.RECONVERGENT B0 ;  /* 0x0000000000007941 */ /* 0x000fea0003800200 */
.L_x_50:
        /* <DEDUP_REMOVED lines=8> */
.L_x_53:
[----:B------:R-:W-:Y:S05]  /*1800*/  BSYNC.RECONVERGENT B0 ;  /* 0x0000000000007941 */ /* 0x000fea0003800200 */
.L_x_52:
[----:B------:R-:W-:Y:S04]  /*1810*/  BSSY.RECONVERGENT B0, `(.L_x_54) ;  /* 0x000000b000007945 */ /* 0x000fe80003800200 */
[----:B------:R-:W-:Y:S05]  /*1820*/  @P5 BRA `(.L_x_55) ;  /* 0x0000000000145947 */ /* 0x000fea0003800000 */
[----:B------:R-:W-:Y:S01]  /*1830*/  IADD3 R23, PT, PT, R23, -0x6, RZ ;  /* 0xfffffffa17177810 */ /* 0x000fe20007ffe0ff */
[----:B------:R-:W-:-:S03]  /*1840*/  IMAD.MOV.U32 R9, RZ, RZ, RZ ;  /* 0x000000ffff097224 */ /* 0x000fc600078e00ff */
[----:B------:R-:W-:-:S13]  /*1850*/  ISETP.GE.U32.AND P0, PT, R23, -0x2, PT ;  /* 0xfffffffe1700780c */ /* 0x000fda0003f06070 */
[----:B------:R-:W-:Y:S05]  /*1860*/  @!P0 BRA `(.L_x_56) ;  /* 0x0000000000148947 */ /* 0x000fea0003800000 */
[----:B------:R-:W-:Y:S05]  /*1870*/  BRA `(.L_x_57) ;  /* 0x00000000000c7947 */ /* 0x000fea0003800000 */
.L_x_55:
[----:B------:R-:W-:Y:S01]  /*1880*/  ISETP.NE.AND P0, PT, R23, 0x5, PT ;  /* 0x000000051700780c */ /* 0x000fe20003f05270 */
[----:B------:R-:W-:-:S12]  /*1890*/  IMAD.MOV.U32 R9, RZ, RZ, 0x1 ;  /* 0x00000001ff097424 */ /* 0x000fd800078e00ff */
[----:B------:R-:W-:Y:S05]  /*18a0*/  @!P0 BRA `(.L_x_56) ;  /* 0x0000000000048947 */ /* 0x000fea0003800000 */
.L_x_57:
[----:B------:R-:W-:-:S07]  /*18b0*/  MOV R9, R13 ;  /* 0x0000000d00097202 */ /* 0x000fce0000000f00 */
.L_x_56:
[----:B------:R-:W-:Y:S05]  /*18c0*/  BSYNC.RECONVERGENT B0 ;  /* 0x0000000000007941 */ /* 0x000fea0003800200 */
.L_x_54:
[----:B------:R0:W-:Y:S01]  /*18d0*/  STG.E desc[UR6][R18.64], R9 ;  /* 0x0000000912007986 */ /* 0x0001e2000c101906 */
[----:B------:R-:W-:-:S05]  /*18e0*/  IMAD.IADD R4, R7, 0x1, R4 ;  /* 0x0000000107047824 */ /* 0x000fca00078e0204 */
[----:B------:R-:W-:-:S13]  /*18f0*/  ISETP.GE.AND P0, PT, R4, R0, PT ;  /* 0x000000000400720c */ /* 0x000fda0003f06270 */
[----:B0-----:R-:W-:Y:S05]  /*1900*/  @!P0 BRA `(.L_x_58) ;  /* 0xffffffe800348947 */ /* 0x001fea000383ffff */
[----:B------:R-:W-:Y:S05]  /*1910*/  EXIT ;  /* 0x000000000000794d */ /* 0x000fea0003800000 */
.L_x_59:
[----:B------:R-:W-:-:S00]  /*1920*/  BRA `(.L_x_59) ;  /* 0xfffffffc00fc7947 */ /* 0x000fc0000383ffff */
[----:B------:R-:W-:-:S00]  /*1930*/  NOP ;  /* 0x0000000000007918 */ /* 0x000fc00000000000 */
        /* <DEDUP_REMOVED lines=12> */
.L_x_60:


//--------------------- .nv.shared.reserved.0     --------------------------
	.section	.nv.shared.reserved.0,"aw",@nobits
	.weak		__nv_reservedSMEM_offset_0_alias
	.size		__nv_reservedSMEM_offset_0_alias, 0, 64
	.other		__nv_reservedSMEM_offset_0_alias,@"STO_CUDA_RESERVED_SHARED STV_DEFAULT"
__nv_reservedSMEM_offset_0_alias:
	.zero		0
	.zero		64


//--------------------- .nv.constant0._Z13evolve_kernelPiS_i --------------------------
	.section	.nv.constant0._Z13evolve_kernelPiS_i,"a",@progbits
	.sectionflags	@""
	.align	4
.nv.constant0._Z13evolve_kernelPiS_i:
	.zero		916


//--------------------- SYMBOLS --------------------------

	.type		.nv.reservedSmem.offset0,@object
	.size		.nv.reservedSmem.offset0,0x4
